def attn_fwd(
    Q,
    K,
    V,
    Out,
    Lse,
    sm_scale,
    stride_qz,
    stride_qh,
    stride_qm,
    stride_qk,
    stride_kz,
    stride_kh,
    stride_kn,
    stride_kk,
    stride_vz,
    stride_vh,
    stride_vn,
    stride_vk,
    stride_oz,
    stride_oh,
    stride_om,
    stride_ok,
    seqlen_q,
    seqlen_k,
    BLOCK_M: tl.constexpr,
    BLOCK_N: tl.constexpr,
    HEAD_DIM: tl.constexpr,
    CAUSAL: tl.constexpr,
):
    start_m = tl.program_id(0)
    off_hz = tl.program_id(1)
    q_off = off_hz * stride_qh
    k_off = off_hz * stride_kh
    v_off = off_hz * stride_vh
    offs_m = start_m * BLOCK_M + tl.arange(0, BLOCK_M)
    offs_d = tl.arange(0, HEAD_DIM)
    offs_n = tl.arange(0, BLOCK_N)
    q_ptrs = Q + q_off + offs_m[:, None] * stride_qm + offs_d[None, :] * stride_qk
    k_ptrs = K + k_off + offs_d[:, None] * stride_kk + offs_n[None, :] * stride_kn
    v_ptrs = V + v_off + offs_n[:, None] * stride_vn + offs_d[None, :] * stride_vk
    m_i = tl.full([BLOCK_M], float("-inf"), dtype=tl.float32)
    l_i = tl.zeros([BLOCK_M], dtype=tl.float32) + 1.0
    acc = tl.zeros([BLOCK_M, HEAD_DIM], dtype=tl.float32)
    q = tl.load(q_ptrs)
    acc, l_i, m_i = _attn_fwd_inner(
        acc,
        l_i,
        m_i,
        q,
        k_ptrs,
        v_ptrs,
        sm_scale,
        stride_kn,
        stride_vn,
        start_m,
        seqlen_k,
        BLOCK_M,
        BLOCK_N,
        HEAD_DIM,
        CAUSAL,
    )
    acc = acc / l_i[:, None]
    lse = m_i + tl.math.log2(l_i) / 1.4426950408889634
    o_ptrs = (
        Out
        + off_hz * stride_oh
        + offs_m[:, None] * stride_om
        + offs_d[None, :] * stride_ok
    )
    tl.store(o_ptrs, acc.to(Out.dtype.element_ty))
    tl.store(Lse + off_hz * seqlen_q + offs_m, lse)

# config = {"BLOCK_M": 64, "BLOCK_N": 64, "HEAD_DIM": 128, "arch": "sm_80", "causal": true, "dtype": "bf16", "num_stages": 2, "num_warps": 8}
# arch = sm_80


// ===== COMPILED SASS (sm_80) =====

	.target	sm_80

	.elftype	@"ET_EXEC"


//--------------------- .note.nv.tkinfo           --------------------------
	.section	.note.nv.tkinfo,"",@"SHT_NOTE"
	.sectionflags	@"SHF_NOTE_NV_TKINFO"
	.tkinfo
        /*0018*/ 	.word	0x00000002
        /*0030*/ 	.string	""
        /*0030*/ 	.string	"ptxas"
        /*0030*/ 	.string	"Cuda compilation tools, release 13.0, V13.0.88"
        /*0030*/ 	.string	"Build cuda_13.0.r13.0/compiler.36424714_0"
        /*0030*/ 	.string	"-v  -suppress-debug-info  -lineinfo  -arch sm_80 "



//--------------------- .note.nv.cuinfo           --------------------------
	.section	.note.nv.cuinfo,"",@"SHT_NOTE"
	.sectionflags	@"SHF_NOTE_NV_CUINFO"
        /*0018*/ 	.short	0x0002
        /*001a*/ 	.short	0x0050
        /*001c*/ 	.short	0x0082
	.zero		2


//--------------------- .nv.info                  --------------------------
	.section	.nv.info,"",@"SHT_CUDA_INFO"
	.align	4


	//----- nvinfo : EIATTR_REGCOUNT
	.align		4
        /*0000*/ 	.byte	0x04, 0x2f
        /*0002*/ 	.short	(.L_2 - .L_1)
	.align		4
.L_1:
        /*0004*/ 	.word	index@(attn_fwd)
        /*0008*/ 	.word	0x000000ff


	//----- nvinfo : EIATTR_FRAME_SIZE
	.align		4
.L_2:
        /*000c*/ 	.byte	0x04, 0x11
        /*000e*/ 	.short	(.L_4 - .L_3)
	.align		4
.L_3:
        /*0010*/ 	.word	index@(attn_fwd)
        /*0014*/ 	.word	0x00000048


	//----- nvinfo : EIATTR_MIN_STACK_SIZE
	.align		4
.L_4:
        /*0018*/ 	.byte	0x04, 0x12
        /*001a*/ 	.short	(.L_6 - .L_5)
	.align		4
.L_5:
        /*001c*/ 	.word	index@(attn_fwd)
        /*0020*/ 	.word	0x00000048
.L_6:


//--------------------- .nv.info.attn_fwd         --------------------------
	.section	.nv.info.attn_fwd,"",@"SHT_CUDA_INFO"
	.sectionflags	@""
	.align	4


	//----- nvinfo : EIATTR_CUDA_API_VERSION
	.align		4
        /*0000*/ 	.byte	0x04, 0x37
        /*0002*/ 	.short	(.L_8 - .L_7)
.L_7:
        /*0004*/ 	.word	0x00000082


	//----- nvinfo : EIATTR_SW2861232_WAR
	.align		4
.L_8:
        /*0008*/ 	.byte	0x01, 0x35
	.zero		2


	//----- nvinfo : EIATTR_PARAM_CBANK
	.align		4
        /*000c*/ 	.byte	0x04, 0x0a
        /*000e*/ 	.short	(.L_10 - .L_9)
	.align		4
.L_9:
        /*0010*/ 	.word	index@(.nv.constant0.attn_fwd)
        /*0014*/ 	.short	0x0160
        /*0016*/ 	.short	0x0088


	//----- nvinfo : EIATTR_CBANK_PARAM_SIZE
	.align		4
.L_10:
        /*0018*/ 	.byte	0x03, 0x19
        /*001a*/ 	.short	0x0088


	//----- nvinfo : EIATTR_KPARAM_INFO
	.align		4
        /*001c*/ 	.byte	0x04, 0x17
        /*001e*/ 	.short	(.L_12 - .L_11)
.L_11:
        /*0020*/ 	.word	0x00000000
        /*0024*/ 	.short	0x0019
        /*0026*/ 	.short	0x0080
        /*0028*/ 	.byte	0x00, 0xf4, 0x21, 0x00


	//----- nvinfo : EIATTR_KPARAM_INFO
	.align		4
.L_12:
        /*002c*/ 	.byte	0x04, 0x17
        /*002e*/ 	.short	(.L_14 - .L_13)
.L_13:
        /*0030*/ 	.word	0x00000000
        /*0034*/ 	.short	0x0018
        /*0036*/ 	.short	0x0078
        /*0038*/ 	.byte	0x00, 0xf4, 0x21, 0x00


	//----- nvinfo : EIATTR_KPARAM_INFO
	.align		4
.L_14:
        /*003c*/ 	.byte	0x04, 0x17
        /*003e*/ 	.short	(.L_16 - .L_15)
.L_15:
        /*0040*/ 	.word	0x00000000
        /*0044*/ 	.short	0x0017
        /*0046*/ 	.short	0x0070
        /*0048*/ 	.byte	0x00, 0xf0, 0x11, 0x00


	//----- nvinfo : EIATTR_KPARAM_INFO
	.align		4
.L_16:
        /*004c*/ 	.byte	0x04, 0x17
        /*004e*/ 	.short	(.L_18 - .L_17)
.L_17:
        /*0050*/ 	.word	0x00000000
        /*0054*/ 	.short	0x0016
        /*0056*/ 	.short	0x006c
        /*0058*/ 	.byte	0x00, 0xf0, 0x11, 0x00


	//----- nvinfo : EIATTR_KPARAM_INFO
	.align		4
.L_18:
        /*005c*/ 	.byte	0x04, 0x17
        /*005e*/ 	.short	(.L_20 - .L_19)
.L_19:
        /*0060*/ 	.word	0x00000000
        /*0064*/ 	.short	0x0015
        /*0066*/ 	.short	0x0068
        /*0068*/ 	.byte	0x00, 0xf0, 0x11, 0x00


	//----- nvinfo : EIATTR_KPARAM_INFO
	.align		4
.L_20:
        /*006c*/ 	.byte	0x04, 0x17
        /*006e*/ 	.short	(.L_22 - .L_21)
.L_21:
        /*0070*/ 	.word	0x00000000
        /*0074*/ 	.short	0x0014
        /*0076*/ 	.short	0x0064
        /*0078*/ 	.byte	0x00, 0xf0, 0x11, 0x00


	//----- nvinfo : EIATTR_KPARAM_INFO
	.align		4
.L_22:
        /*007c*/ 	.byte	0x04, 0x17
        /*007e*/ 	.short	(.L_24 - .L_23)
.L_23:
        /*0080*/ 	.word	0x00000000
        /*0084*/ 	.short	0x0013
        /*0086*/ 	.short	0x0060
        /*0088*/ 	.byte	0x00, 0xf0, 0x11, 0x00


	//----- nvinfo : EIATTR_KPARAM_INFO
	.align		4
.L_24:
        /*008c*/ 	.byte	0x04, 0x17
        /*008e*/ 	.short	(.L_26 - .L_25)
.L_25:
        /*0090*/ 	.word	0x00000000
        /*0094*/ 	.short	0x0012
        /*0096*/ 	.short	0x005c
        /*0098*/ 	.byte	0x00, 0xf0, 0x11, 0x00


	//----- nvinfo : EIATTR_KPARAM_INFO
	.align		4
.L_26:
        /*009c*/ 	.byte	0x04, 0x17
        /*009e*/ 	.short	(.L_28 - .L_27)
.L_27:
        /*00a0*/ 	.word	0x00000000
        /*00a4*/ 	.short	0x0011
        /*00a6*/ 	.short	0x0058
        /*00a8*/ 	.byte	0x00, 0xf0, 0x11, 0x00


	//----- nvinfo : EIATTR_KPARAM_INFO
	.align		4
.L_28:
        /*00ac*/ 	.byte	0x04, 0x17
        /*00ae*/ 	.short	(.L_30 - .L_29)
.L_29:
        /*00b0*/ 	.word	0x00000000
        /*00b4*/ 	.short	0x0010
        /*00b6*/ 	.short	0x0054
        /*00b8*/ 	.byte	0x00, 0xf0, 0x11, 0x00


	//----- nvinfo : EIATTR_KPARAM_INFO
	.align		4
.L_30:
        /*00bc*/ 	.byte	0x04, 0x17
        /*00be*/ 	.short	(.L_32 - .L_31)
.L_31:
        /*00c0*/ 	.word	0x00000000
        /*00c4*/ 	.short	0x000f
        /*00c6*/ 	.short	0x0050
        /*00c8*/ 	.byte	0x00, 0xf0, 0x11, 0x00


	//----- nvinfo : EIATTR_KPARAM_INFO
	.align		4
.L_32:
        /*00cc*/ 	.byte	0x04, 0x17
        /*00ce*/ 	.short	(.L_34 - .L_33)
.L_33:
        /*00d0*/ 	.word	0x00000000
        /*00d4*/ 	.short	0x000e
        /*00d6*/ 	.short	0x004c
        /*00d8*/ 	.byte	0x00, 0xf0, 0x11, 0x00


	//----- nvinfo : EIATTR_KPARAM_INFO
	.align		4
.L_34:
        /*00dc*/ 	.byte	0x04, 0x17
        /*00de*/ 	.short	(.L_36 - .L_35)
.L_35:
        /*00e0*/ 	.word	0x00000000
        /*00e4*/ 	.short	0x000d
        /*00e6*/ 	.short	0x0048
        /*00e8*/ 	.byte	0x00, 0xf0, 0x11, 0x00


	//----- nvinfo : EIATTR_KPARAM_INFO
	.align		4
.L_36:
        /*00ec*/ 	.byte	0x04, 0x17
        /*00ee*/ 	.short	(.L_38 - .L_37)
.L_37:
        /*00f0*/ 	.word	0x00000000
        /*00f4*/ 	.short	0x000c
        /*00f6*/ 	.short	0x0044
        /*00f8*/ 	.byte	0x00, 0xf0, 0x11, 0x00


	//----- nvinfo : EIATTR_KPARAM_INFO
	.align		4
.L_38:
        /*00fc*/ 	.byte	0x04, 0x17
        /*00fe*/ 	.short	(.L_40 - .L_39)
.L_39:
        /*0100*/ 	.word	0x00000000
        /*0104*/ 	.short	0x000b
        /*0106*/ 	.short	0x0040
        /*0108*/ 	.byte	0x00, 0xf0, 0x11, 0x00


	//----- nvinfo : EIATTR_KPARAM_INFO
	.align		4
.L_40:
        /*010c*/ 	.byte	0x04, 0x17
        /*010e*/ 	.short	(.L_42 - .L_41)
.L_41:
        /*0110*/ 	.word	0x00000000
        /*0114*/ 	.short	0x000a
        /*0116*/ 	.short	0x003c
        /*0118*/ 	.byte	0x00, 0xf0, 0x11, 0x00


	//----- nvinfo : EIATTR_KPARAM_INFO
	.align		4
.L_42:
        /*011c*/ 	.byte	0x04, 0x17
        /*011e*/ 	.short	(.L_44 - .L_43)
.L_43:
        /*0120*/ 	.word	0x00000000
        /*0124*/ 	.short	0x0009
        /*0126*/ 	.short	0x0038
        /*0128*/ 	.byte	0x00, 0xf0, 0x11, 0x00


	//----- nvinfo : EIATTR_KPARAM_INFO
	.align		4
.L_44:
        /*012c*/ 	.byte	0x04, 0x17
        /*012e*/ 	.short	(.L_46 - .L_45)
.L_45:
        /*0130*/ 	.word	0x00000000
        /*0134*/ 	.short	0x0008
        /*0136*/ 	.short	0x0034
        /*0138*/ 	.byte	0x00, 0xf0, 0x11, 0x00


	//----- nvinfo : EIATTR_KPARAM_INFO
	.align		4
.L_46:
        /*013c*/ 	.byte	0x04, 0x17
        /*013e*/ 	.short	(.L_48 - .L_47)
.L_47:
        /*0140*/ 	.word	0x00000000
        /*0144*/ 	.short	0x0007
        /*0146*/ 	.short	0x0030
        /*0148*/ 	.byte	0x00, 0xf0, 0x11, 0x00


	//----- nvinfo : EIATTR_KPARAM_INFO
	.align		4
.L_48:
        /*014c*/ 	.byte	0x04, 0x17
        /*014e*/ 	.short	(.L_50 - .L_49)
.L_49:
        /*0150*/ 	.word	0x00000000
        /*0154*/ 	.short	0x0006
        /*0156*/ 	.short	0x002c
        /*0158*/ 	.byte	0x00, 0xf0, 0x11, 0x00


	//----- nvinfo : EIATTR_KPARAM_INFO
	.align		4
.L_50:
        /*015c*/ 	.byte	0x04, 0x17
        /*015e*/ 	.short	(.L_52 - .L_51)
.L_51:
        /*0160*/ 	.word	0x00000000
        /*0164*/ 	.short	0x0005
        /*0166*/ 	.short	0x0028
        /*0168*/ 	.byte	0x00, 0xf0, 0x11, 0x00


	//----- nvinfo : EIATTR_KPARAM_INFO
	.align		4
.L_52:
        /*016c*/ 	.byte	0x04, 0x17
        /*016e*/ 	.short	(.L_54 - .L_53)
.L_53:
        /*0170*/ 	.word	0x00000000
        /*0174*/ 	.short	0x0004
        /*0176*/ 	.short	0x0020
        /*0178*/ 	.byte	0x00, 0xf4, 0x21, 0x00


	//----- nvinfo : EIATTR_KPARAM_INFO
	.align		4
.L_54:
        /*017c*/ 	.byte	0x04, 0x17
        /*017e*/ 	.short	(.L_56 - .L_55)
.L_55:
        /*0180*/ 	.word	0x00000000
        /*0184*/ 	.short	0x0003
        /*0186*/ 	.short	0x0018
        /*0188*/ 	.byte	0x00, 0xf4, 0x21, 0x00


	//----- nvinfo : EIATTR_KPARAM_INFO
	.align		4
.L_56:
        /*018c*/ 	.byte	0x04, 0x17
        /*018e*/ 	.short	(.L_58 - .L_57)
.L_57:
        /*0190*/ 	.word	0x00000000
        /*0194*/ 	.short	0x0002
        /*0196*/ 	.short	0x0010
        /*0198*/ 	.byte	0x00, 0xf4, 0x21, 0x00


	//----- nvinfo : EIATTR_KPARAM_INFO
	.align		4
.L_58:
        /*019c*/ 	.byte	0x04, 0x17
        /*019e*/ 	.short	(.L_60 - .L_59)
.L_59:
        /*01a0*/ 	.word	0x00000000
        /*01a4*/ 	.short	0x0001
        /*01a6*/ 	.short	0x0008
        /*01a8*/ 	.byte	0x00, 0xf4, 0x21, 0x00


	//----- nvinfo : EIATTR_KPARAM_INFO
	.align		4
.L_60:
        /*01ac*/ 	.byte	0x04, 0x17
        /*01ae*/ 	.short	(.L_62 - .L_61)
.L_61:
        /*01b0*/ 	.word	0x00000000
        /*01b4*/ 	.short	0x0000
        /*01b6*/ 	.short	0x0000
        /*01b8*/ 	.byte	0x00, 0xf4, 0x21, 0x00


	//----- nvinfo : EIATTR_MAXREG_COUNT
	.align		4
.L_62:
        /*01bc*/ 	.byte	0x03, 0x1b
        /*01be*/ 	.short	0x00ff


	//----- nvinfo : EIATTR_NUM_BARRIERS
	.align		4
        /*01c0*/ 	.byte	0x02, 0x4c
        /*01c2*/ 	.byte	0x01
	.zero		1


	//----- nvinfo : EIATTR_ANNOTATIONS
	.align		4
        /*01c4*/ 	.byte	0x04, 0x55
        /*01c6*/ 	.short	(.L_64 - .L_63)


	//   ....[0]....
.L_63:
        /*01c8*/ 	.word	0x00000001
        /*01cc*/ 	.byte	0xf0, 0x18, 0x00, 0x00, 0x01, 0x00, 0x00, 0x00, 0x30, 0x19, 0x00, 0x00, 0x01, 0x00, 0x00, 0x00
        /*01dc*/ 	.byte	0xb0, 0x19, 0x00, 0x00, 0x01, 0x00, 0x00, 0x00, 0xe0, 0x19, 0x00, 0x00, 0x01, 0x00, 0x00, 0x00
        /*01ec*/ 	.byte	0x20, 0x1a, 0x00, 0x00, 0x01, 0x00, 0x00, 0x00, 0xc0, 0x1a, 0x00, 0x00, 0x01, 0x00, 0x00, 0x00
        /*01fc*/ 	.byte	0xf0, 0x1a, 0x00, 0x00, 0x01, 0x00, 0x00, 0x00, 0xc0, 0x1b, 0x00, 0x00, 0x01, 0x00, 0x00, 0x00
        /*020c*/ 	.byte	0xf0, 0x1b, 0x00, 0x00, 0x01, 0x00, 0x00, 0x00, 0xa0, 0x22, 0x00, 0x00, 0x01, 0x00, 0x00, 0x00
        /*021c*/ 	.byte	0xb0, 0x22, 0x00, 0x00, 0x01, 0x00, 0x00, 0x00, 0xc0, 0x22, 0x00, 0x00, 0x01, 0x00, 0x00, 0x00
        /*022c*/ 	.byte	0xd0, 0x22, 0x00, 0x00, 0x01, 0x00, 0x00, 0x00, 0xe0, 0x22, 0x00, 0x00, 0x01, 0x00, 0x00, 0x00
        /*023c*/ 	.byte	0xf0, 0x22, 0x00, 0x00, 0x01, 0x00, 0x00, 0x00, 0x00, 0x23, 0x00, 0x00, 0x01, 0x00, 0x00, 0x00
        /*024c*/ 	.byte	0x10, 0x23, 0x00, 0x00, 0x01, 0x00, 0x00, 0x00, 0x20, 0x23, 0x00, 0x00


	//----- nvinfo : EIATTR_MERCURY_ISA_VERSION
	.align		4
.L_64:
        /*0258*/ 	.byte	0x03, 0x5f
        /*025a*/ 	.short	0x0000


	//----- nvinfo : EIATTR_COOP_GROUP_MASK_REGIDS
	.align		4
        /*025c*/ 	.byte	0x04, 0x29
        /*025e*/ 	.short	(.L_66 - .L_65)


	//   ....[0]....
.L_65:
        /*0260*/ 	.word	0xffffffff


	//   ....[1]....
        /*0264*/ 	.word	0xffffffff


	//   ....[2]....
        /*0268*/ 	.word	0xffffffff


	//   ....[3]....
        /*026c*/ 	.word	0xffffffff


	//   ....[4]....
        /*0270*/ 	.word	0xffffffff


	//   ....[5]....
        /*0274*/ 	.word	0xffffffff


	//   ....[6]....
        /*0278*/ 	.word	0xffffffff


	//   ....[7]....
        /*027c*/ 	.word	0xffffffff


	//   ....[8]....
        /*0280*/ 	.word	0xffffffff


	//   ....[9]....
        /*0284*/ 	.word	0xffffffff


	//   ....[10]....
        /*0288*/ 	.word	0xffffffff


	//   ....[11]....
        /*028c*/ 	.word	0xffffffff


	//   ....[12]....
        /*0290*/ 	.word	0xffffffff


	//   ....[13]....
        /*0294*/ 	.word	0xffffffff


	//   ....[14]....
        /*0298*/ 	.word	0xffffffff


	//   ....[15]....
        /*029c*/ 	.word	0xffffffff


	//   ....[16]....
        /*02a0*/ 	.word	0xffffffff


	//   ....[17]....
        /*02a4*/ 	.word	0xffffffff


	//   ....[18]....
        /*02a8*/ 	.word	0xffffffff


	//   ....[19]....
        /*02ac*/ 	.word	0xffffffff


	//   ....[20]....
        /*02b0*/ 	.word	0xffffffff


	//   ....[21]....
        /*02b4*/ 	.word	0xffffffff


	//   ....[22]....
        /*02b8*/ 	.word	0xffffffff


	//   ....[23]....
        /*02bc*/ 	.word	0xffffffff


	//   ....[24]....
        /*02c0*/ 	.word	0xffffffff


	//   ....[25]....
        /*02c4*/ 	.word	0xffffffff


	//   ....[26]....
        /*02c8*/ 	.word	0xffffffff


	//   ....[27]....
        /*02cc*/ 	.word	0xffffffff


	//   ....[28]....
        /*02d0*/ 	.word	0xffffffff


	//   ....[29]....
        /*02d4*/ 	.word	0xffffffff


	//   ....[30]....
        /*02d8*/ 	.word	0xffffffff


	//   ....[31]....
        /*02dc*/ 	.word	0xffffffff


	//   ....[32]....
        /*02e0*/ 	.word	0xffffffff


	//   ....[33]....
        /*02e4*/ 	.word	0xffffffff


	//   ....[34]....
        /*02e8*/ 	.word	0xffffffff


	//   ....[35]....
        /*02ec*/ 	.word	0xffffffff


	//   ....[36]....
        /*02f0*/ 	.word	0xffffffff


	//   ....[37]....
        /*02f4*/ 	.word	0xffffffff


	//   ....[38]....
        /*02f8*/ 	.word	0xffffffff


	//   ....[39]....
        /*02fc*/ 	.word	0xffffffff


	//   ....[40]....
        /*0300*/ 	.word	0xffffffff


	//   ....[41]....
        /*0304*/ 	.word	0xffffffff


	//   ....[42]....
        /*0308*/ 	.word	0xffffffff


	//   ....[43]....
        /*030c*/ 	.word	0xffffffff


	//----- nvinfo : EIATTR_COOP_GROUP_INSTR_OFFSETS
	.align		4
.L_66:
        /*0310*/ 	.byte	0x04, 0x28
        /*0312*/ 	.short	(.L_68 - .L_67)


	//   ....[0]....
.L_67:
        /*0314*/ 	.word	0x000032c0


	//   ....[1]....
        /*0318*/ 	.word	0x000032f0


	//   ....[2]....
        /*031c*/ 	.word	0x00003320


	//   ....[3]....
        /*0320*/ 	.word	0x00003330


	//   ....[4]....
        /*0324*/ 	.word	0x00003340


	//   ....[5]....
        /*0328*/ 	.word	0x00003350


	//   ....[6]....
        /*032c*/ 	.word	0x00003360


	//   ....[7]....
        /*0330*/ 	.word	0x00003370


	//   ....[8]....
        /*0334*/ 	.word	0x000033e0


	//   ....[9]....
        /*0338*/ 	.word	0x00003400


	//   ....[10]....
        /*033c*/ 	.word	0x00003420


	//   ....[11]....
        /*0340*/ 	.word	0x00003430


	//   ....[12]....
        /*0344*/ 	.word	0x00003440


	//   ....[13]....
        /*0348*/ 	.word	0x00003450


	//   ....[14]....
        /*034c*/ 	.word	0x00003460


	//   ....[15]....
        /*0350*/ 	.word	0x00003470


	//   ....[16]....
        /*0354*/ 	.word	0x000035e0


	//   ....[17]....
        /*0358*/ 	.word	0x000035f0


	//   ....[18]....
        /*035c*/ 	.word	0x00003620


	//   ....[19]....
        /*0360*/ 	.word	0x00003630


	//   ....[20]....
        /*0364*/ 	.word	0x00003660


	//   ....[21]....
        /*0368*/ 	.word	0x00003670


	//   ....[22]....
        /*036c*/ 	.word	0x00003b20


	//   ....[23]....
        /*0370*/ 	.word	0x00003b50


	//   ....[24]....
        /*0374*/ 	.word	0x00003b80


	//   ....[25]....
        /*0378*/ 	.word	0x00003b90


	//   ....[26]....
        /*037c*/ 	.word	0x00003ba0


	//   ....[27]....
        /*0380*/ 	.word	0x00003bb0


	//   ....[28]....
        /*0384*/ 	.word	0x00003bc0


	//   ....[29]....
        /*0388*/ 	.word	0x00003bd0


	//   ....[30]....
        /*038c*/ 	.word	0x00003c40


	//   ....[31]....
        /*0390*/ 	.word	0x00003c60


	//   ....[32]....
        /*0394*/ 	.word	0x00003c80


	//   ....[33]....
        /*0398*/ 	.word	0x00003c90


	//   ....[34]....
        /*039c*/ 	.word	0x00003ca0


	//   ....[35]....
        /*03a0*/ 	.word	0x00003cb0


	//   ....[36]....
        /*03a4*/ 	.word	0x00003cc0


	//   ....[37]....
        /*03a8*/ 	.word	0x00003cd0


	//   ....[38]....
        /*03ac*/ 	.word	0x00003e20


	//   ....[39]....
        /*03b0*/ 	.word	0x00003e30


	//   ....[40]....
        /*03b4*/ 	.word	0x00003e60


	//   ....[41]....
        /*03b8*/ 	.word	0x00003e70


	//   ....[42]....
        /*03bc*/ 	.word	0x00003ea0


	//   ....[43]....
        /*03c0*/ 	.word	0x00003eb0


	//----- nvinfo : EIATTR_EXIT_INSTR_OFFSETS
	.align		4
.L_68:
        /*03c4*/ 	.byte	0x04, 0x1c
        /*03c6*/ 	.short	(.L_70 - .L_69)


	//   ....[0]....
.L_69:
        /*03c8*/ 	.word	0x00007860


	//   ....[1]....
        /*03cc*/ 	.word	0x00007900


	//----- nvinfo : EIATTR_REQNTID
	.align		4
.L_70:
        /*03d0*/ 	.byte	0x04, 0x10
        /*03d2*/ 	.short	(.L_72 - .L_71)
.L_71:
        /*03d4*/ 	.word	0x00000100
        /*03d8*/ 	.word	0x00000001
        /*03dc*/ 	.word	0x00000001
.L_72:


//--------------------- .nv.callgraph             --------------------------
	.section	.nv.callgraph,"",@"SHT_CUDA_CALLGRAPH"
	.align	4
	.sectionentsize	8
	.align		4
        /*0000*/ 	.word	0x00000000
	.align		4
        /*0004*/ 	.word	0xffffffff
	.align		4
        /*0008*/ 	.word	0x00000000
	.align		4
        /*000c*/ 	.word	0xfffffffe
	.align		4
        /*0010*/ 	.word	0x00000000
	.align		4
        /*0014*/ 	.word	0xfffffffd
	.align		4
        /*0018*/ 	.word	0x00000000
	.align		4
        /*001c*/ 	.word	0xfffffffc


//--------------------- .nv.rel.action            --------------------------
	.section	.nv.rel.action,"",@"SHT_CUDA_RELOCINFO"
	.align	8
	.sectionentsize	8
        /*0000*/ 	.byte	0x73, 0x00, 0x00, 0x00, 0x00, 0x00, 0x00, 0x00, 0x00, 0x00, 0x00, 0x11, 0x25, 0x00, 0x05, 0x36


//--------------------- .nv.constant4             --------------------------
	.section	.nv.constant4,"a",@progbits
	.align	8
	.align		8
.nv.constant4:
        /*0000*/ 	.dword	_$_str


//--------------------- .nv.constant0.attn_fwd    --------------------------
	.section	.nv.constant0.attn_fwd,"a",@progbits
	.sectionflags	@""
	.align	4
.nv.constant0.attn_fwd:
	.zero		488


//--------------------- .text.attn_fwd            --------------------------
	.section	.text.attn_fwd,"ax",@progbits
	.sectioninfo	@"SHI_REGISTERS=255"
	.align	128
        .global         attn_fwd
        .type           attn_fwd,@function
        .size           attn_fwd,(.L_x_3 - attn_fwd)
        .other          attn_fwd,@"STO_CUDA_ENTRY STV_DEFAULT"
attn_fwd:
.text.attn_fwd:
[----:B------:R-:W-:Y:S02]  /*0000*/  IMAD.MOV.U32 R1, RZ, RZ, c[0x0][0x28] ;  /* 0x00000a00ff017624 */ /* 0x000fe400078e00ff */
[----:B------:R-:W0:Y:S01]  /*0010*/  S2R R32, SR_CTAID.X ;  /* 0x0000000000207919 */ /* 0x000e220000002500 */
[----:B------:R-:W-:Y:S01]  /*0020*/  MOV R53, c[0x0][0x198] ;  /* 0x0000660000357a02 */ /* 0x000fe20000000f00 */
[----:B------:R-:W-:Y:S01]  /*0030*/  ULDC.64 UR6, c[0x0][0x118] ;  /* 0x0000460000067ab9 */ /* 0x000fe20000000a00 */
[----:B------:R-:W-:Y:S01]  /*0040*/  IADD3 R1, R1, -0x48, RZ ;  /* 0xffffffb801017810 */ /* 0x000fe20007ffe0ff */
[----:B------:R-:W1:Y:S04]  /*0050*/  S2R R67, SR_TID.X ;  /* 0x0000000000437919 */ /* 0x000e680000002100 */
[----:B------:R-:W2:Y:S01]  /*0060*/  S2R R64, SR_CTAID.Y ;  /* 0x0000000000407919 */ /* 0x000ea20000002600 */
[----:B0-----:R-:W-:Y:S01]  /*0070*/  IMAD.SHL.U32 R32, R32, 0x40, RZ ;  /* 0x0000004020207824 */ /* 0x001fe200078e00ff */
[----:B-1----:R-:W-:-:S04]  /*0080*/  SHF.R.U32.HI R16, RZ, 0x6, R67 ;  /* 0x00000006ff107819 */ /* 0x002fc80000011643 */
[----:B------:R-:W-:Y:S02]  /*0090*/  LOP3.LUT R2, R32, 0x3f, R67, 0xf8, !PT ;  /* 0x0000003f20027812 */ /* 0x000fe400078ef843 */
[----:B------:R-:W-:Y:S01]  /*00a0*/  SGXT.U32 R16, R16, 0x2 ;  /* 0x000000021010781a */ /* 0x000fe20000000000 */
[----:B--2---:R-:W-:Y:S02]  /*00b0*/  IMAD R0, R64, c[0x0][0x190], RZ ;  /* 0x0000640040007a24 */ /* 0x004fe400078e02ff */
[----:B------:R-:W-:Y:S02]  /*00c0*/  IMAD R3, R2, c[0x0][0x194], RZ ;  /* 0x0000650002037a24 */ /* 0x000fe400078e02ff */
[----:B------:R-:W-:Y:S02]  /*00d0*/  IMAD R4, R16, c[0x0][0x198], RZ ;  /* 0x0000660010047a24 */ /* 0x000fe400078e02ff */
[C---:B------:R-:W-:Y:S02]  /*00e0*/  IMAD.SHL.U32 R2, R0.reuse, 0x2, RZ ;  /* 0x0000000200027824 */ /* 0x040fe400078e00ff */
[----:B------:R-:W-:Y:S01]  /*00f0*/  IMAD.SHL.U32 R5, R3, 0x2, RZ ;  /* 0x0000000203057824 */ /* 0x000fe200078e00ff */
[----:B------:R-:W-:Y:S01]  /*0100*/  LEA R8, R53, R4, 0x2 ;  /* 0x0000000435087211 */ /* 0x000fe200078e10ff */
[----:B------:R-:W-:-:S03]  /*0110*/  IMAD.HI R0, R0, 0x2, RZ ;  /* 0x0000000200007827 */ /* 0x000fc600078e02ff */
[----:B------:R-:W-:Y:S01]  /*0120*/  IADD3 R49, P0, P1, R5, c[0x0][0x160], R2 ;  /* 0x0000580005317a10 */ /* 0x000fe2000791e002 */
[----:B------:R-:W-:-:S04]  /*0130*/  IMAD.HI R3, R3, 0x2, RZ ;  /* 0x0000000203037827 */ /* 0x000fc800078e02ff */
[----:B------:R-:W-:Y:S01]  /*0140*/  IMAD R5, R53, 0x4, R8 ;  /* 0x0000000435057824 */ /* 0x000fe200078e0208 */
[----:B------:R-:W-:Y:S02]  /*0150*/  IADD3.X R51, R3, c[0x0][0x164], R0, P0, P1 ;  /* 0x0000590003337a10 */ /* 0x000fe400007e2400 */
[CC--:B------:R-:W-:Y:S01]  /*0160*/  LEA R2, P0, R4.reuse, R49.reuse, 0x1 ;  /* 0x0000003104027211 */ /* 0x0c0fe200078008ff */
[----:B------:R-:W-:Y:S01]  /*0170*/  IMAD R0, R53, 0x4, R5 ;  /* 0x0000000435007824 */ /* 0x000fe200078e0205 */
[C---:B------:R-:W-:Y:S02]  /*0180*/  LEA R6, P1, R5.reuse, R49, 0x1 ;  /* 0x0000003105067211 */ /* 0x040fe400078208ff */
[----:B------:R-:W-:Y:S02]  /*0190*/  LEA.HI.X.SX32 R3, R4, R51, 0x1, P0 ;  /* 0x0000003304037211 */ /* 0x000fe400000f0eff */
[C---:B------:R-:W-:Y:S02]  /*01a0*/  LEA R4, P0, R8.reuse, R49, 0x1 ;  /* 0x0000003108047211 */ /* 0x040fe400078008ff */
[-C--:B------:R-:W-:Y:S01]  /*01b0*/  LEA.HI.X.SX32 R7, R5, R51.reuse, 0x1, P1 ;  /* 0x0000003305077211 */ /* 0x080fe200008f0eff */
[----:B------:R0:W2:Y:S01]  /*01c0*/  LDG.E.U16 R21, [R2.64] ;  /* 0x0000000602157981 */ /* 0x0000a2000c1e1500 */
[----:B------:R-:W-:-:S02]  /*01d0*/  LEA.HI.X.SX32 R5, R8, R51, 0x1, P0 ;  /* 0x0000003308057211 */ /* 0x000fc400000f0eff */
[C---:B------:R-:W-:Y:S01]  /*01e0*/  LEA R8, P0, R0.reuse, R49, 0x1 ;  /* 0x0000003100087211 */ /* 0x040fe200078008ff */
[----:B------:R1:W3:Y:S01]  /*01f0*/  LDG.E.U16 R23, [R6.64] ;  /* 0x0000000606177981 */ /* 0x0002e2000c1e1500 */
[C---:B------:R-:W-:Y:S02]  /*0200*/  LEA R11, R53.reuse, R0, 0x2 ;  /* 0x00000000350b7211 */ /* 0x040fe400078e10ff */
[----:B------:R-:W-:Y:S01]  /*0210*/  LEA.HI.X.SX32 R9, R0, R51, 0x1, P0 ;  /* 0x0000003300097211 */ /* 0x000fe200000f0eff */
[----:B------:R4:W5:Y:S02]  /*0220*/  LDG.E.U16 R22, [R4.64] ;  /* 0x0000000604167981 */ /* 0x000964000c1e1500 */
[----:B------:R-:W-:Y:S01]  /*0230*/  IMAD R0, R53, 0x4, R11 ;  /* 0x0000000435007824 */ /* 0x000fe200078e020b */
[----:B------:R-:W-:Y:S01]  /*0240*/  LEA R10, P0, R11, R49, 0x1 ;  /* 0x000000310b0a7211 */ /* 0x000fe200078008ff */
[----:B------:R1:W5:Y:S02]  /*0250*/  LDG.E.U16 R24, [R8.64] ;  /* 0x0000000608187981 */ /* 0x000364000c1e1500 */
[----:B------:R-:W-:Y:S01]  /*0260*/  IMAD R13, R53, 0x4, R0 ;  /* 0x00000004350d7824 */ /* 0x000fe200078e0200 */
[----:B------:R-:W-:-:S02]  /*0270*/  LEA.HI.X.SX32 R11, R11, R51, 0x1, P0 ;  /* 0x000000330b0b7211 */ /* 0x000fc400000f0eff */
[C---:B0-----:R-:W-:Y:S02]  /*0280*/  LEA R2, P0, R0.reuse, R49, 0x1 ;  /* 0x0000003100027211 */ /* 0x041fe400078008ff */
[C---:B------:R-:W-:Y:S01]  /*0290*/  LEA R14, R53.reuse, R13, 0x2 ;  /* 0x0000000d350e7211 */ /* 0x040fe200078e10ff */
[----:B------:R0:W5:Y:S01]  /*02a0*/  LDG.E.U16 R25, [R10.64] ;  /* 0x000000060a197981 */ /* 0x000162000c1e1500 */
[----:B------:R-:W-:Y:S02]  /*02b0*/  LEA.HI.X.SX32 R3, R0, R51, 0x1, P0 ;  /* 0x0000003300037211 */ /* 0x000fe400000f0eff */
[CC--:B-1----:R-:W-:Y:S01]  /*02c0*/  LEA R6, P0, R14.reuse, R49.reuse, 0x1 ;  /* 0x000000310e067211 */ /* 0x0c2fe200078008ff */
[----:B------:R-:W-:Y:S01]  /*02d0*/  IMAD R0, R53, 0x4, R14 ;  /* 0x0000000435007824 */ /* 0x000fe200078e020e */
[----:B------:R-:W-:Y:S01]  /*02e0*/  LEA R12, P1, R13, R49, 0x1 ;  /* 0x000000310d0c7211 */ /* 0x000fe200078208ff */
[----:B------:R1:W5:Y:S01]  /*02f0*/  LDG.E.U16 R26, [R2.64] ;  /* 0x00000006021a7981 */ /* 0x000362000c1e1500 */
[----:B------:R-:W-:Y:S01]  /*0300*/  LEA.HI.X.SX32 R7, R14, R51, 0x1, P0 ;  /* 0x000000330e077211 */ /* 0x000fe200000f0eff */
[----:B------:R-:W-:Y:S01]  /*0310*/  IMAD R9, R53, 0x4, R0 ;  /* 0x0000000435097824 */ /* 0x000fe200078e0200 */
[----:B----4-:R-:W-:-:S02]  /*0320*/  LEA R4, P0, R0, R49, 0x1 ;  /* 0x0000003100047211 */ /* 0x010fc400078008ff */
[-C--:B------:R-:W-:Y:S01]  /*0330*/  LEA.HI.X.SX32 R13, R13, R51.reuse, 0x1, P1 ;  /* 0x000000330d0d7211 */ /* 0x080fe200008f0eff */
[----:B------:R4:W5:Y:S01]  /*0340*/  LDG.E.U16 R28, [R6.64] ;  /* 0x00000006061c7981 */ /* 0x000962000c1e1500 */
[----:B------:R-:W-:Y:S02]  /*0350*/  LEA.HI.X.SX32 R5, R0, R51, 0x1, P0 ;  /* 0x0000003300057211 */ /* 0x000fe400000f0eff */
[----:B------:R-:W-:Y:S01]  /*0360*/  LEA R0, R53, R9, 0x2 ;  /* 0x0000000935007211 */ /* 0x000fe200078e10ff */
[----:B------:R4:W5:Y:S01]  /*0370*/  LDG.E.U16 R27, [R12.64] ;  /* 0x000000060c1b7981 */ /* 0x000962000c1e1500 */
[-C--:B------:R-:W-:Y:S02]  /*0380*/  LEA R8, P0, R9, R49.reuse, 0x1 ;  /* 0x0000003109087211 */ /* 0x080fe400078008ff */
[C---:B0-----:R-:W-:Y:S01]  /*0390*/  LEA R10, P1, R0.reuse, R49, 0x1 ;  /* 0x00000031000a7211 */ /* 0x041fe200078208ff */
[----:B------:R-:W-:Y:S01]  /*03a0*/  IMAD R14, R53, 0x4, R0 ;  /* 0x00000004350e7824 */ /* 0x000fe200078e0200 */
[-C--:B------:R-:W-:Y:S01]  /*03b0*/  LEA.HI.X.SX32 R9, R9, R51.reuse, 0x1, P0 ;  /* 0x0000003309097211 */ /* 0x080fe200000f0eff */
[----:B------:R0:W5:Y:S01]  /*03c0*/  LDG.E.U16 R29, [R4.64] ;  /* 0x00000006041d7981 */ /* 0x000162000c1e1500 */
[----:B------:R-:W-:Y:S01]  /*03d0*/  LEA.HI.X.SX32 R11, R0, R51, 0x1, P1 ;  /* 0x00000033000b7211 */ /* 0x000fe200008f0eff */
[----:B------:R-:W-:Y:S01]  /*03e0*/  IMAD R0, R53, 0x4, R14 ;  /* 0x0000000435007824 */ /* 0x000fe200078e020e */
[C---:B-1----:R-:W-:Y:S01]  /*03f0*/  LEA R2, P0, R14.reuse, R49, 0x1 ;  /* 0x000000310e027211 */ /* 0x042fe200078008ff */
[----:B------:R1:W5:Y:S03]  /*0400*/  LDG.E.U16 R30, [R8.64] ;  /* 0x00000006081e7981 */ /* 0x000366000c1e1500 */
[----:B------:R-:W-:Y:S01]  /*0410*/  LEA.HI.X.SX32 R3, R14, R51, 0x1, P0 ;  /* 0x000000330e037211 */ /* 0x000fe200000f0eff */
[----:B------:R1:W5:Y:S01]  /*0420*/  LDG.E.U16 R31, [R10.64] ;  /* 0x000000060a1f7981 */ /* 0x000362000c1e1500 */
[----:B----4-:R-:W-:-:S02]  /*0430*/  LEA R6, P0, R0, R49, 0x1 ;  /* 0x0000003100067211 */ /* 0x010fc400078008ff */
[----:B------:R-:W-:Y:S01]  /*0440*/  LEA R13, R53, R0, 0x2 ;  /* 0x00000000350d7211 */ /* 0x000fe200078e10ff */
[----:B------:R4:W5:Y:S01]  /*0450*/  LDG.E.U16 R34, [R2.64] ;  /* 0x0000000602227981 */ /* 0x000962000c1e1500 */
[----:B------:R-:W-:-:S03]  /*0460*/  LEA.HI.X.SX32 R7, R0, R51, 0x1, P0 ;  /* 0x0000003300077211 */ /* 0x000fc600000f0eff */
[----:B------:R-:W-:Y:S01]  /*0470*/  IMAD R0, R53, 0x4, R13 ;  /* 0x0000000435007824 */ /* 0x000fe200078e020d */
[-C--:B0-----:R-:W-:Y:S01]  /*0480*/  LEA R4, P0, R13, R49.reuse, 0x1 ;  /* 0x000000310d047211 */ /* 0x081fe200078008ff */
[----:B------:R0:W5:Y:S02]  /*0490*/  LDG.E.U16 R33, [R6.64] ;  /* 0x0000000606217981 */ /* 0x000164000c1e1500 */
[----:B------:R-:W-:Y:S01]  /*04a0*/  IMAD R14, R53, 0x4, R0 ;  /* 0x00000004350e7824 */ /* 0x000fe200078e0200 */
[C---:B------:R-:W-:Y:S02]  /*04b0*/  LEA R12, P1, R0.reuse, R49, 0x1 ;  /* 0x00000031000c7211 */ /* 0x040fe400078208ff */
[-C--:B------:R-:W-:Y:S02]  /*04c0*/  LEA.HI.X.SX32 R5, R13, R51.reuse, 0x1, P0 ;  /* 0x000000330d057211 */ /* 0x080fe400000f0eff */
[----:B------:R-:W-:Y:S02]  /*04d0*/  LEA.HI.X.SX32 R13, R0, R51, 0x1, P1 ;  /* 0x00000033000d7211 */ /* 0x000fe400008f0eff */
[----:B------:R-:W-:Y:S01]  /*04e0*/  LEA R0, R53, R14, 0x2 ;  /* 0x0000000e35007211 */ /* 0x000fe200078e10ff */
[----:B------:R0:W5:Y:S01]  /*04f0*/  LDG.E.U16 R36, [R4.64] ;  /* 0x0000000604247981 */ /* 0x000162000c1e1500 */
[----:B-1----:R-:W-:-:S03]  /*0500*/  LEA R8, P0, R14, R49, 0x1 ;  /* 0x000000310e087211 */ /* 0x002fc600078008ff */
[C---:B------:R-:W-:Y:S01]  /*0510*/  IMAD R10, R53.reuse, 0x4, R0 ;  /* 0x00000004350a7824 */ /* 0x040fe200078e0200 */
[----:B------:R-:W-:Y:S01]  /*0520*/  LEA.HI.X.SX32 R9, R14, R51, 0x1, P0 ;  /* 0x000000330e097211 */ /* 0x000fe200000f0eff */
[----:B------:R1:W5:Y:S01]  /*0530*/  LDG.E.U16 R35, [R12.64] ;  /* 0x000000060c237981 */ /* 0x000362000c1e1500 */
[C---:B----4-:R-:W-:Y:S01]  /*0540*/  LEA R2, P0, R0.reuse, R49, 0x1 ;  /* 0x0000003100027211 */ /* 0x050fe200078008ff */
[C---:B------:R-:W-:Y:S02]  /*0550*/  IMAD R11, R53.reuse, 0x4, R10 ;  /* 0x00000004350b7824 */ /* 0x040fe400078e020a */
[----:B------:R4:W5:Y:S01]  /*0560*/  LDG.E.U16 R38, [R8.64] ;  /* 0x0000000608267981 */ /* 0x000962000c1e1500 */
[----:B------:R-:W-:Y:S02]  /*0570*/  LEA.HI.X.SX32 R3, R0, R51, 0x1, P0 ;  /* 0x0000003300037211 */ /* 0x000fe400000f0eff */
[C---:B------:R-:W-:Y:S02]  /*0580*/  LEA R0, R53.reuse, R11, 0x2 ;  /* 0x0000000b35007211 */ /* 0x040fe400078e10ff */
[-C--:B0-----:R-:W-:Y:S01]  /*0590*/  LEA R6, P0, R10, R49.reuse, 0x1 ;  /* 0x000000310a067211 */ /* 0x081fe200078008ff */
[----:B------:R0:W5:Y:S02]  /*05a0*/  LDG.E.U16 R37, [R2.64] ;  /* 0x0000000602257981 */ /* 0x000164000c1e1500 */
[----:B------:R-:W-:Y:S01]  /*05b0*/  IMAD R14, R53, 0x4, R0 ;  /* 0x00000004350e7824 */ /* 0x000fe200078e0200 */
[----:B------:R-:W-:-:S03]  /*05c0*/  LEA R4, P1, R11, R49, 0x1 ;  /* 0x000000310b047211 */ /* 0x000fc600078208ff */
[C---:B------:R-:W-:Y:S01]  /*05d0*/  IMAD R15, R53.reuse, 0x4, R14 ;  /* 0x00000004350f7824 */ /* 0x040fe200078e020e */
[----:B------:R-:W-:Y:S02]  /*05e0*/  LEA.HI.X.SX32 R7, R10, R51, 0x1, P0 ;  /* 0x000000330a077211 */ /* 0x000fe400000f0eff */
[C---:B------:R-:W-:Y:S02]  /*05f0*/  LEA R10, P0, R0.reuse, R49, 0x1 ;  /* 0x00000031000a7211 */ /* 0x040fe400078008ff */
[----:B-1----:R-:W-:Y:S01]  /*0600*/  LEA R13, R53, R15, 0x2 ;  /* 0x0000000f350d7211 */ /* 0x002fe200078e10ff */
[----:B------:R1:W5:Y:S01]  /*0610*/  LDG.E.U16 R40, [R6.64] ;  /* 0x0000000606287981 */ /* 0x000362000c1e1500 */
[-C--:B------:R-:W-:Y:S02]  /*0620*/  LEA.HI.X.SX32 R5, R11, R51.reuse, 0x1, P1 ;  /* 0x000000330b057211 */ /* 0x080fe400008f0eff */
[----:B------:R-:W-:Y:S01]  /*0630*/  LEA.HI.X.SX32 R11, R0, R51, 0x1, P0 ;  /* 0x00000033000b7211 */ /* 0x000fe200000f0eff */
[C---:B------:R-:W-:Y:S01]  /*0640*/  IMAD R0, R53.reuse, 0x4, R13 ;  /* 0x0000000435007824 */ /* 0x040fe200078e020d */
[C---:B----4-:R-:W-:Y:S01]  /*0650*/  LEA R8, P0, R14.reuse, R49, 0x1 ;  /* 0x000000310e087211 */ /* 0x050fe200078008ff */
[----:B------:R4:W5:Y:S03]  /*0660*/  LDG.E.U16 R39, [R4.64] ;  /* 0x0000000604277981 */ /* 0x000966000c1e1500 */
[----:B------:R-:W-:Y:S01]  /*0670*/  LEA.HI.X.SX32 R9, R14, R51, 0x1, P0 ;  /* 0x000000330e097211 */ /* 0x000fe200000f0eff */
[----:B------:R-:W-:Y:S01]  /*0680*/  IMAD R14, R53, 0x4, R0 ;  /* 0x00000004350e7824 */ /* 0x000fe200078e0200 */
[----:B0-----:R-:W-:Y:S01]  /*0690*/  LEA R2, P0, R15, R49, 0x1 ;  /* 0x000000310f027211 */ /* 0x001fe200078008ff */
[----:B------:R0:W5:Y:S03]  /*06a0*/  LDG.E.U16 R42, [R10.64] ;  /* 0x000000060a2a7981 */ /* 0x000166000c1e1500 */
[----:B------:R-:W-:Y:S01]  /*06b0*/  LEA R17, R53, R14, 0x2 ;  /* 0x0000000e35117211 */ /* 0x000fe200078e10ff */
[----:B------:R0:W5:Y:S01]  /*06c0*/  LDG.E.U16 R41, [R8.64] ;  /* 0x0000000608297981 */ /* 0x000162000c1e1500 */
[----:B------:R-:W-:-:S03]  /*06d0*/  LEA.HI.X.SX32 R3, R15, R51, 0x1, P0 ;  /* 0x000000330f037211 */ /* 0x000fc600000f0eff */
[C---:B------:R-:W-:Y:S01]  /*06e0*/  IMAD R15, R53.reuse, 0x4, R17 ;  /* 0x00000004350f7824 */ /* 0x040fe200078e0211 */
[C---:B-1----:R-:W-:Y:S01]  /*06f0*/  LEA R6, P0, R14.reuse, R49, 0x1 ;  /* 0x000000310e067211 */ /* 0x042fe200078008ff */
[----:B------:R1:W5:Y:S02]  /*0700*/  LDG.E.U16 R44, [R2.64] ;  /* 0x00000006022c7981 */ /* 0x000364000c1e1500 */
[----:B------:R-:W-:Y:S01]  /*0710*/  IMAD R18, R53, 0x4, R15 ;  /* 0x0000000435127824 */ /* 0x000fe200078e020f */
[----:B------:R-:W-:-:S04]  /*0720*/  LEA.HI.X.SX32 R7, R14, R51, 0x1, P0 ;  /* 0x000000330e077211 */ /* 0x000fc800000f0eff */
[----:B----4-:R-:W-:Y:S01]  /*0730*/  LEA R5, R53, R18, 0x2 ;  /* 0x0000001235057211 */ /* 0x010fe200078e10ff */
[----:B------:R4:W5:Y:S01]  /*0740*/  LDG.E.U16 R45, [R6.64] ;  /* 0x00000006062d7981 */ /* 0x000962000c1e1500 */
[-C--:B0-----:R-:W-:Y:S02]  /*0750*/  LEA R10, P0, R15, R49.reuse, 0x1 ;  /* 0x000000310f0a7211 */ /* 0x081fe400078008ff */
[----:B------:R-:W-:Y:S01]  /*0760*/  LEA R12, P1, R13, R49, 0x1 ;  /* 0x000000310d0c7211 */ /* 0x000fe200078208ff */
[----:B------:R-:W-:Y:S01]  /*0770*/  IMAD R19, R53, 0x4, R5 ;  /* 0x0000000435137824 */ /* 0x000fe200078e0205 */
[-C--:B------:R-:W-:Y:S02]  /*0780*/  LEA.HI.X.SX32 R11, R15, R51.reuse, 0x1, P0 ;  /* 0x000000330f0b7211 */ /* 0x080fe400000f0eff */
[----:B------:R-:W-:Y:S01]  /*0790*/  LEA.HI.X.SX32 R13, R13, R51, 0x1, P1 ;  /* 0x000000330d0d7211 */ /* 0x000fe200008f0eff */
[----:B------:R-:W-:Y:S01]  /*07a0*/  IMAD R15, R53, 0x4, R19 ;  /* 0x00000004350f7824 */ /* 0x000fe200078e0213 */
[-C--:B------:R-:W-:Y:S01]  /*07b0*/  LEA R8, P1, R5, R49.reuse, 0x1 ;  /* 0x0000003105087211 */ /* 0x080fe200078208ff */
[----:B------:R0:W5:Y:S03]  /*07c0*/  LDG.E.U16 R47, [R10.64] ;  /* 0x000000060a2f7981 */ /* 0x000166000c1e1500 */
[----:B------:R-:W-:Y:S01]  /*07d0*/  LEA R14, P2, R15, R49, 0x1 ;  /* 0x000000310f0e7211 */ /* 0x000fe200078408ff */
[----:B------:R0:W5:Y:S01]  /*07e0*/  LDG.E.U16 R43, [R12.64] ;  /* 0x000000060c2b7981 */ /* 0x000162000c1e1500 */
[----:B------:R-:W-:-:S02]  /*07f0*/  LEA.HI.X.SX32 R9, R5, R51, 0x1, P1 ;  /* 0x0000003305097211 */ /* 0x000fc400008f0eff */
[C---:B----4-:R-:W-:Y:S02]  /*0800*/  LEA R6, P1, R18.reuse, R49, 0x1 ;  /* 0x0000003112067211 */ /* 0x050fe400078208ff */
[----:B------:R-:W-:Y:S02]  /*0810*/  LEA R20, R53, R15, 0x2 ;  /* 0x0000000f35147211 */ /* 0x000fe400078e10ff */
[-C--:B------:R-:W-:Y:S01]  /*0820*/  LEA.HI.X.SX32 R15, R15, R51.reuse, 0x1, P2 ;  /* 0x000000330f0f7211 */ /* 0x080fe200010f0eff */
[----:B------:R4:W5:Y:S01]  /*0830*/  LDG.E.U16 R9, [R8.64] ;  /* 0x0000000608097981 */ /* 0x000962000c1e1500 */
[----:B------:R-:W-:Y:S02]  /*0840*/  LEA.HI.X.SX32 R7, R18, R51, 0x1, P1 ;  /* 0x0000003312077211 */ /* 0x000fe400008f0eff */
[-C--:B0-----:R-:W-:Y:S02]  /*0850*/  LEA R10, P1, R20, R49.reuse, 0x1 ;  /* 0x00000031140a7211 */ /* 0x081fe400078208ff */
[----:B------:R0:W5:Y:S01]  /*0860*/  LDG.E.U16 R15, [R14.64] ;  /* 0x000000060e0f7981 */ /* 0x000162000c1e1500 */
[----:B------:R-:W-:-:S02]  /*0870*/  LEA R4, P0, R0, R49, 0x1 ;  /* 0x0000003100047211 */ /* 0x000fc400078008ff */
[-C--:B------:R-:W-:Y:S02]  /*0880*/  LEA.HI.X.SX32 R11, R20, R51.reuse, 0x1, P1 ;  /* 0x00000033140b7211 */ /* 0x080fe400008f0eff */
[----:B------:R4:W5:Y:S01]  /*0890*/  LDG.E.U16 R20, [R6.64] ;  /* 0x0000000606147981 */ /* 0x000962000c1e1500 */
[----:B------:R-:W-:Y:S02]  /*08a0*/  LEA.HI.X.SX32 R5, R0, R51, 0x1, P0 ;  /* 0x0000003300057211 */ /* 0x000fe400000f0eff */
[C---:B-1----:R-:W-:Y:S01]  /*08b0*/  LEA R2, P0, R17.reuse, R49, 0x1 ;  /* 0x0000003111027211 */ /* 0x042fe200078008ff */
[----:B0-----:R0:W5:Y:S03]  /*08c0*/  LDG.E.U16 R14, [R10.64] ;  /* 0x000000060a0e7981 */ /* 0x001166000c1e1500 */
[----:B------:R-:W-:Y:S02]  /*08d0*/  LEA.HI.X.SX32 R3, R17, R51, 0x1, P0 ;  /* 0x0000003311037211 */ /* 0x000fe400000f0eff */
[C---:B------:R-:W-:Y:S01]  /*08e0*/  LEA R12, P0, R19.reuse, R49, 0x1 ;  /* 0x00000031130c7211 */ /* 0x040fe200078008ff */
[----:B------:R1:W5:Y:S03]  /*08f0*/  LDG.E.U16 R46, [R4.64] ;  /* 0x00000006042e7981 */ /* 0x000366000c1e1500 */
[----:B------:R-:W-:Y:S01]  /*0900*/  LEA.HI.X.SX32 R13, R19, R51, 0x1, P0 ;  /* 0x00000033130d7211 */ /* 0x000fe200000f0eff */
[----:B------:R0:W5:Y:S04]  /*0910*/  LDG.E.U16 R18, [R2.64] ;  /* 0x0000000602127981 */ /* 0x000168000c1e1500 */
[----:B------:R0:W5:Y:S01]  /*0920*/  LDG.E.U16 R12, [R12.64] ;  /* 0x000000060c0c7981 */ /* 0x000162000c1e1500 */
[C---:B------:R-:W-:Y:S01]  /*0930*/  LOP3.LUT R0, R67.reuse, 0xc0, RZ, 0xc0, !PT ;  /* 0x000000c043007812 */ /* 0x040fe200078ec0ff */
[----:B------:R-:W-:-:S03]  /*0940*/  IMAD.SHL.U32 R68, R67, 0x2, RZ ;  /* 0x0000000243447824 */ /* 0x000fc600078e00ff */
[----:B------:R-:W-:-:S04]  /*0950*/  SHF.R.U32.HI R0, RZ, 0x2, R0 ;  /* 0x00000002ff007819 */ /* 0x000fc80000011600 */
[----:B------:R-:W-:-:S04]  /*0960*/  LOP3.LUT R0, R0, 0x1fe, R68, 0x78, !PT ;  /* 0x000001fe00007812 */ /* 0x000fc800078e7844 */
[----:B------:R-:W-:Y:S02]  /*0970*/  LOP3.LUT R243, R0, 0x40, RZ, 0x3c, !PT ;  /* 0x0000004000f37812 */ /* 0x000fe400078e3cff */
[----:B------:R-:W-:-:S04]  /*0980*/  IADD3 R65, R32, 0x40, RZ ;  /* 0x0000004020417810 */ /* 0x000fc80007ffe0ff */
[----:B------:R-:W-:Y:S01]  /*0990*/  ISETP.GE.AND P0, PT, R65, 0x1, PT ;  /* 0x000000014100780c */ /* 0x000fe20003f06270 */
[----:B0-----:R-:W-:Y:S01]  /*09a0*/  IMAD.MOV.U32 R2, RZ, RZ, 0x3f800000 ;  /* 0x3f800000ff027424 */ /* 0x001fe200078e00ff */
[----:B------:R-:W-:Y:S01]  /*09b0*/  MOV R3, 0xff800000 ;  /* 0xff80000000037802 */ /* 0x000fe20000000f00 */
[----:B-1----:R-:W-:Y:S01]  /*09c0*/  IMAD.MOV.U32 R4, RZ, RZ, -0x800000 ;  /* 0xff800000ff047424 */ /* 0x002fe200078e00ff */
[----:B----4-:R-:W-:Y:S01]  /*09d0*/  MOV R6, 0xff800000 ;  /* 0xff80000000067802 */ /* 0x010fe20000000f00 */
[----:B------:R-:W-:Y:S01]  /*09e0*/  IMAD.MOV.U32 R5, RZ, RZ, -0x800000 ;  /* 0xff800000ff057424 */ /* 0x000fe200078e00ff */
[----:B------:R-:W-:Y:S01]  /*09f0*/  MOV R17, 0x3f800000 ;  /* 0x3f80000000117802 */ /* 0x000fe20000000f00 */
[----:B------:R-:W-:Y:S01]  /*0a00*/  IMAD.MOV.U32 R7, RZ, RZ, -0x800000 ;  /* 0xff800000ff077424 */ /* 0x000fe200078e00ff */
[----:B------:R-:W-:Y:S01]  /*0a10*/  CS2R R80, SRZ ;  /* 0x0000000000507805 */ /* 0x000fe2000001ff00 */
[----:B------:R-:W-:Y:S01]  /*0a20*/  IMAD.MOV.U32 R8, RZ, RZ, -0x800000 ;  /* 0xff800000ff087424 */ /* 0x000fe200078e00ff */
[----:B------:R-:W-:Y:S01]  /*0a30*/  CS2R R82, SRZ ;  /* 0x0000000000527805 */ /* 0x000fe2000001ff00 */
[----:B------:R-:W-:Y:S01]  /*0a40*/  IMAD.MOV.U32 R10, RZ, RZ, -0x800000 ;  /* 0xff800000ff0a7424 */ /* 0x000fe200078e00ff */
[----:B------:R-:W-:Y:S01]  /*0a50*/  CS2R R52, SRZ ;  /* 0x0000000000347805 */ /* 0x000fe2000001ff00 */
[----:B------:R-:W-:Y:S01]  /*0a60*/  IMAD.MOV.U32 R11, RZ, RZ, 0x3f800000 ;  /* 0x3f800000ff0b7424 */ /* 0x000fe200078e00ff */
[----:B------:R-:W-:Y:S01]  /*0a70*/  CS2R R54, SRZ ;  /* 0x0000000000367805 */ /* 0x000fe2000001ff00 */
[----:B------:R-:W-:Y:S01]  /*0a80*/  IMAD.MOV.U32 R13, RZ, RZ, 0x3f800000 ;  /* 0x3f800000ff0d7424 */ /* 0x000fe200078e00ff */
[----:B------:R-:W-:Y:S01]  /*0a90*/  CS2R R56, SRZ ;  /* 0x0000000000387805 */ /* 0x000fe2000001ff00 */
[----:B------:R-:W-:Y:S01]  /*0aa0*/  IMAD.MOV.U32 R116, RZ, RZ, 0x3f800000 ;  /* 0x3f800000ff747424 */ /* 0x000fe200078e00ff */
[----:B------:R-:W-:Y:S01]  /*0ab0*/  CS2R R58, SRZ ;  /* 0x00000000003a7805 */ /* 0x000fe2000001ff00 */
        /* <DEDUP_REMOVED lines=10> */
[----:B------:R-:W-:Y:S01]  /*0b60*/  IMAD R19, R16, c[0x0][0x1c8], RZ ;  /* 0x0000720010137a24 */ /* 0x000fe200078e02ff */
[----:B--2---:R-:W-:Y:S04]  /*0b70*/  STS.U16 [R0], R21 ;  /* 0x0000001500007388 */ /* 0x004fe80000000400 */
[----:B---3--:R-:W-:Y:S04]  /*0b80*/  STS.U16 [R0+0x400], R23 ;  /* 0x0004001700007388 */ /* 0x008fe80000000400 */
[----:B-----5:R-:W-:Y:S04]  /*0b90*/  STS.U16 [R0+0x800], R25 ;  /* 0x0008001900007388 */ /* 0x020fe80000000400 */
[----:B------:R-:W-:Y:S04]  /*0ba0*/  STS.U16 [R0+0xc00], R27 ;  /* 0x000c001b00007388 */ /* 0x000fe80000000400 */
        /* <DEDUP_REMOVED lines=10> */
[----:B------:R0:W-:Y:S04]  /*0c50*/  STS.U16 [R0+0x3800], R9 ;  /* 0x0038000900007388 */ /* 0x0001e80000000400 */
[----:B------:R1:W-:Y:S04]  /*0c60*/  STS.U16 [R0+0x3c00], R15 ;  /* 0x003c000f00007388 */ /* 0x0003e80000000400 */
[----:B------:R-:W-:Y:S04]  /*0c70*/  STS.U16 [R243+0x200], R22 ;  /* 0x00020016f3007388 */ /* 0x000fe80000000400 */
[----:B------:R-:W-:Y:S04]  /*0c80*/  STS.U16 [R243+0x600], R24 ;  /* 0x00060018f3007388 */ /* 0x000fe80000000400 */
[----:B------:R-:W-:Y:S04]  /*0c90*/  STS.U16 [R243+0xa00], R26 ;  /* 0x000a001af3007388 */ /* 0x000fe80000000400 */
[----:B------:R-:W-:Y:S04]  /*0ca0*/  STS.U16 [R243+0xe00], R28 ;  /* 0x000e001cf3007388 */ /* 0x000fe80000000400 */
[----:B------:R-:W-:Y:S04]  /*0cb0*/  STS.U16 [R243+0x1e00], R38 ;  /* 0x001e0026f3007388 */ /* 0x000fe80000000400 */
[----:B------:R-:W-:Y:S04]  /*0cc0*/  STS.U16 [R243+0x2200], R40 ;  /* 0x00220028f3007388 */ /* 0x000fe80000000400 */
[----:B------:R-:W-:Y:S04]  /*0cd0*/  STS.U16 [R243+0x2600], R42 ;  /* 0x0026002af3007388 */ /* 0x000fe80000000400 */
[----:B------:R-:W-:Y:S01]  /*0ce0*/  STS.U16 [R243+0x3600], R20 ;  /* 0x00360014f3007388 */ /* 0x000fe20000000400 */
[----:B0-----:R-:W-:-:S02]  /*0cf0*/  MOV R9, 0xff800000 ;  /* 0xff80000000097802 */ /* 0x001fc40000000f00 */
[C---:B-1----:R-:W-:Y:S01]  /*0d00*/  SHF.L.U32 R15, R67.reuse, 0x2, RZ ;  /* 0x00000002430f7819 */ /* 0x042fe200000006ff */
[----:B------:R0:W-:Y:S04]  /*0d10*/  STS.U16 [R243+0x1200], R30 ;  /* 0x0012001ef3007388 */ /* 0x0001e80000000400 */
[----:B------:R1:W-:Y:S04]  /*0d20*/  STS.U16 [R243+0x1600], R34 ;  /* 0x00160022f3007388 */ /* 0x0003e80000000400 */
[----:B------:R2:W-:Y:S01]  /*0d30*/  STS.U16 [R243+0x1a00], R36 ;  /* 0x001a0024f3007388 */ /* 0x0005e20000000400 */
[----:B0-----:R-:W-:-:S03]  /*0d40*/  LOP3.LUT R30, R67, 0x1c, RZ, 0xc0, !PT ;  /* 0x0000001c431e7812 */ /* 0x001fc600078ec0ff */
[----:B------:R0:W-:Y:S01]  /*0d50*/  STS.U16 [R243+0x2a00], R44 ;  /* 0x002a002cf3007388 */ /* 0x0001e20000000400 */
[----:B-1----:R-:W-:-:S03]  /*0d60*/  LOP3.LUT R34, R67, 0xff, RZ, 0xc0, !PT ;  /* 0x000000ff43227812 */ /* 0x002fc600078ec0ff */
[----:B------:R1:W-:Y:S01]  /*0d70*/  STS.U16 [R243+0x2e00], R46 ;  /* 0x002e002ef3007388 */ /* 0x0003e20000000400 */
[----:B--2---:R-:W-:-:S03]  /*0d80*/  LOP3.LUT R36, R67, 0xe0, RZ, 0xc0, !PT ;  /* 0x000000e043247812 */ /* 0x004fc600078ec0ff */
[----:B------:R2:W-:Y:S01]  /*0d90*/  STS.U16 [R243+0x3200], R18 ;  /* 0x00320012f3007388 */ /* 0x0005e20000000400 */
[----:B0-----:R-:W-:-:S03]  /*0da0*/  LOP3.LUT R44, R67, 0x7, RZ, 0xc0, !PT ;  /* 0x00000007432c7812 */ /* 0x001fc600078ec0ff */
[----:B------:R0:W-:Y:S01]  /*0db0*/  STS.U16 [R243+0x3a00], R12 ;  /* 0x003a000cf3007388 */ /* 0x0001e20000000400 */
[----:B-1----:R-:W-:-:S03]  /*0dc0*/  IMAD.MOV.U32 R46, RZ, RZ, 0x3f800000 ;  /* 0x3f800000ff2e7424 */ /* 0x002fc600078e00ff */
[----:B------:R1:W-:Y:S01]  /*0dd0*/  STS.U16 [R243+0x3e00], R14 ;  /* 0x003e000ef3007388 */ /* 0x0003e20000000400 */
[----:B--2---:R-:W-:Y:S02]  /*0de0*/  LOP3.LUT R18, R67, 0x80, RZ, 0xc0, !PT ;  /* 0x0000008043127812 */ /* 0x004fe400078ec0ff */
[----:B0-----:R-:W-:Y:S01]  /*0df0*/  MOV R12, 0x3f800000 ;  /* 0x3f800000000c7802 */ /* 0x001fe20000000f00 */
[----:B-1----:R-:W-:Y:S01]  /*0e00*/  IMAD.MOV.U32 R14, RZ, RZ, 0x3f800000 ;  /* 0x3f800000ff0e7424 */ /* 0x002fe200078e00ff */
[----:B------:R-:W-:Y:S05]  /*0e10*/  @!P0 BRA `(.L_x_0) ;  /* 0x0000416000008947 */ /* 0x000fea0003800000 */
[----:B------:R-:W-:Y:S01]  /*0e20*/  LOP3.LUT R3, R67, 0x7f, RZ, 0xc0, !PT ;  /* 0x0000007f43037812 */ /* 0x000fe200078ec0ff */
[----:B------:R-:W-:Y:S01]  /*0e30*/  IMAD R16, R16, c[0x0][0x1b8], RZ ;  /* 0x00006e0010107a24 */ /* 0x000fe200078e02ff */
[----:B------:R-:W-:Y:S01]  /*0e40*/  ISETP.NE.U32.AND P0, PT, R18, RZ, PT ;  /* 0x000000ff1200720c */ /* 0x000fe20003f05070 */
[----:B------:R-:W-:Y:S01]  /*0e50*/  IMAD.MOV.U32 R35, RZ, RZ, c[0x0][0x1b8] ;  /* 0x00006e00ff237624 */ /* 0x000fe200078e00ff */
[----:B------:R-:W-:Y:S01]  /*0e60*/  LOP3.LUT R7, R15, 0x7c, RZ, 0xc0, !PT ;  /* 0x0000007c0f077812 */ /* 0x000fe200078ec0ff */
[----:B------:R-:W-:Y:S01]  /*0e70*/  IMAD.SHL.U32 R19, R3, 0x2, RZ ;  /* 0x0000000203137824 */ /* 0x000fe200078e00ff */
[----:B------:R-:W-:Y:S01]  /*0e80*/  SEL R2, RZ, 0x110, !P0 ;  /* 0x00000110ff027807 */ /* 0x000fe20004000000 */
[----:B------:R-:W-:Y:S01]  /*0e90*/  IMAD R5, R64, c[0x0][0x1b0], RZ ;  /* 0x00006c0040057a24 */ /* 0x000fe200078e02ff */
[----:B------:R-:W-:Y:S01]  /*0ea0*/  LEA R13, R30, R7, 0x5 ;  /* 0x000000071e0d7211 */ /* 0x000fe200078e28ff */
[----:B------:R-:W-:Y:S01]  /*0eb0*/  IMAD R9, R35, 0x4, R16 ;  /* 0x0000000423097824 */ /* 0x000fe200078e0210 */
[----:B------:R-:W-:Y:S01]  /*0ec0*/  LOP3.LUT R19, R2, R19, RZ, 0x3c, !PT ;  /* 0x0000001302137212 */ /* 0x000fe200078e3cff */
[----:B------:R-:W-:Y:S01]  /*0ed0*/  IMAD R4, R64, c[0x0][0x1a0], RZ ;  /* 0x0000680040047a24 */ /* 0x000fe200078e02ff */
[----:B------:R-:W-:Y:S01]  /*0ee0*/  LOP3.LUT R2, R67, 0x3f, RZ, 0xc0, !PT ;  /* 0x0000003f43027812 */ /* 0x000fe200078ec0ff */
[----:B------:R-:W-:Y:S01]  /*0ef0*/  IMAD R6, R3, c[0x0][0x1a8], RZ ;  /* 0x00006a0003067a24 */ /* 0x000fe200078e02ff */
[----:B------:R-:W-:Y:S01]  /*0f00*/  SHF.L.U32 R7, R5, 0x1, RZ ;  /* 0x0000000105077819 */ /* 0x000fe200000006ff */
[----:B------:R-:W-:Y:S01]  /*0f10*/  IMAD.MOV.U32 R33, RZ, RZ, c[0x0][0x1a4] ;  /* 0x00006900ff217624 */ /* 0x000fe200078e00ff */
[----:B------:R-:W-:Y:S01]  /*0f20*/  LEA R11, R35, R9, 0x2 ;  /* 0x00000009230b7211 */ /* 0x000fe200078e10ff */
[----:B------:R-:W-:Y:S01]  /*0f30*/  IMAD R8, R2, c[0x0][0x1b4], RZ ;  /* 0x00006d0002087a24 */ /* 0x000fe200078e02ff */
[----:B------:R-:W-:Y:S01]  /*0f40*/  SHF.R.U32.HI R20, RZ, 0x1, R36 ;  /* 0x00000001ff147819 */ /* 0x000fe20000011624 */
[----:B------:R-:W-:Y:S01]  /*0f50*/  IMAD.SHL.U32 R2, R4, 0x2, RZ ;  /* 0x0000000204027824 */ /* 0x000fe200078e00ff */
[----:B------:R-:W-:Y:S01]  /*0f60*/  LOP3.LUT R21, R67, 0x10, RZ, 0xc0, !PT ;  /* 0x0000001043157812 */ /* 0x000fe200078ec0ff */
[----:B------:R-:W-:Y:S01]  /*0f70*/  IMAD.SHL.U32 R10, R8, 0x2, RZ ;  /* 0x00000002080a7824 */ /* 0x000fe200078e00ff */
[----:B------:R-:W-:Y:S01]  /*0f80*/  LOP3.LUT R20, R13, R20, RZ, 0x3c, !PT ;  /* 0x000000140d147212 */ /* 0x000fe200078e3cff */
[----:B------:R-:W-:Y:S01]  /*0f90*/  IMAD.SHL.U32 R3, R6, 0x2, RZ ;  /* 0x0000000206037824 */ /* 0x000fe200078e00ff */
[----:B------:R-:W-:Y:S01]  /*0fa0*/  ISETP.NE.U32.AND P5, PT, R44, RZ, PT ;  /* 0x000000ff2c00720c */ /* 0x000fe20003fa5070 */
[----:B------:R-:W-:Y:S01]  /*0fb0*/  IMAD.HI R4, R4, 0x2, RZ ;  /* 0x0000000204047827 */ /* 0x000fe200078e02ff */
[----:B------:R-:W-:Y:S01]  /*0fc0*/  IADD3 R131, P2, P3, R10, c[0x0][0x170], R7 ;  /* 0x00005c000a837a10 */ /* 0x000fe20007b5e007 */
[----:B------:R-:W-:Y:S01]  /*0fd0*/  CS2R R80, SRZ ;  /* 0x0000000000507805 */ /* 0x000fe2000001ff00 */
[----:B------:R-:W-:Y:S01]  /*0fe0*/  IADD3 R195, P0, P1, R3, c[0x0][0x168], R2 ;  /* 0x00005a0003c37a10 */ /* 0x000fe2000791e002 */
[----:B------:R-:W-:Y:S01]  /*0ff0*/  IMAD R10, R35, 0x4, R11 ;  /* 0x00000004230a7824 */ /* 0x000fe200078e020b */
[C---:B------:R-:W-:Y:S01]  /*1000*/  SHF.L.U32 R3, R44.reuse, 0x4, RZ ;  /* 0x000000042c037819 */ /* 0x040fe200000006ff */
[----:B------:R-:W-:Y:S01]  /*1010*/  IMAD.HI R7, R5, 0x2, RZ ;  /* 0x0000000205077827 */ /* 0x000fe200078e02ff */
[----:B------:R-:W-:Y:S01]  /*1020*/  SHF.R.U32.HI R2, RZ, 0x7, R67 ;  /* 0x00000007ff027819 */ /* 0x000fe20000011643 */
[----:B------:R-:W-:Y:S01]  /*1030*/  CS2R R82, SRZ ;  /* 0x0000000000527805 */ /* 0x000fe2000001ff00 */
[----:B------:R-:W-:Y:S01]  /*1040*/  LEA R15, R44, R3, 0x7 ;  /* 0x000000032c0f7211 */ /* 0x000fe200078e38ff */
[----:B------:R-:W-:Y:S01]  /*1050*/  IMAD R12, R35, 0x4, R10 ;  /* 0x00000004230c7824 */ /* 0x000fe200078e020a */
[----:B------:R-:W-:Y:S01]  /*1060*/  SGXT.U32 R2, R2, 0x1 ;  /* 0x000000010202781a */ /* 0x000fe20000000000 */
[----:B------:R-:W-:Y:S01]  /*1070*/  IMAD.HI R5, R6, 0x2, RZ ;  /* 0x0000000206057827 */ /* 0x000fe200078e02ff */
[----:B------:R-:W-:Y:S01]  /*1080*/  LOP3.LUT R6, R15, 0x10, R68, 0x78, !PT ;  /* 0x000000100f067812 */ /* 0x000fe200078e7844 */
[----:B------:R-:W-:Y:S01]  /*1090*/  CS2R R52, SRZ ;  /* 0x0000000000347805 */ /* 0x000fe2000001ff00 */
[-C--:B------:R-:W-:Y:S01]  /*10a0*/  LEA R186, P4, R10, R131.reuse, 0x1 ;  /* 0x000000830aba7211 */ /* 0x080fe200078808ff */
[----:B------:R-:W-:Y:S01]  /*10b0*/  IMAD R13, R35, 0x4, R12 ;  /* 0x00000004230d7824 */ /* 0x000fe200078e020c */
[----:B------:R-:W-:Y:S01]  /*10c0*/  IADD3.X R31, R5, c[0x0][0x16c], R4, P0, P1 ;  /* 0x00005b00051f7a10 */ /* 0x000fe200007e2404 */
[----:B------:R-:W-:Y:S01]  /*10d0*/  IMAD.HI R8, R8, 0x2, RZ ;  /* 0x0000000208087827 */ /* 0x000fe200078e02ff */
[-C--:B------:R-:W-:Y:S01]  /*10e0*/  LEA R192, P1, R16, R131.reuse, 0x1 ;  /* 0x0000008310c07211 */ /* 0x080fe200078208ff */
[----:B------:R-:W-:Y:S01]  /*10f0*/  CS2R R54, SRZ ;  /* 0x0000000000367805 */ /* 0x000fe2000001ff00 */
[----:B------:R-:W-:Y:S01]  /*1100*/  LEA R21, R21, R6, 0x6 ;  /* 0x0000000615157211 */ /* 0x000fe200078e30ff */
[----:B------:R-:W-:Y:S01]  /*1110*/  IMAD R14, R35, 0x4, R13 ;  /* 0x00000004230e7824 */ /* 0x000fe200078e020d */
[----:B------:R-:W-:Y:S01]  /*1120*/  IADD3.X R29, R8, c[0x0][0x174], R7, P2, P3 ;  /* 0x00005d00081d7a10 */ /* 0x000fe200017e6407 */
[----:B------:R-:W-:Y:S01]  /*1130*/  IMAD R2, R2, c[0x0][0x1a4], RZ ;  /* 0x0000690002027a24 */ /* 0x000fe200078e02ff */
[----:B------:R-:W-:Y:S01]  /*1140*/  LEA R190, P2, R9, R131, 0x1 ;  /* 0x0000008309be7211 */ /* 0x000fe200078408ff */
[----:B------:R-:W-:Y:S01]  /*1150*/  IMAD R15, R35, 0x4, R14 ;  /* 0x00000004230f7824 */ /* 0x000fe200078e020e */
[-C--:B------:R-:W-:Y:S01]  /*1160*/  LEA.HI.X.SX32 R193, R16, R29.reuse, 0x1, P1 ;  /* 0x0000001d10c17211 */ /* 0x080fe200008f0eff */
[----:B------:R-:W-:Y:S01]  /*1170*/  IMAD R4, R33, 0x2, R2 ;  /* 0x0000000221047824 */ /* 0x000fe200078e0202 */
[----:B------:R-:W-:Y:S01]  /*1180*/  LEA.HI.X.SX32 R191, R9, R29, 0x1, P2 ;  /* 0x0000001d09bf7211 */ /* 0x000fe200010f0eff */
[C---:B------:R-:W-:Y:S01]  /*1190*/  IMAD R17, R35.reuse, 0x4, R15 ;  /* 0x0000000423117824 */ /* 0x040fe200078e020f */
[-C--:B------:R-:W-:Y:S01]  /*11a0*/  LEA R184, P1, R12, R131.reuse, 0x1 ;  /* 0x000000830cb87211 */ /* 0x080fe200078208ff */
[----:B------:R-:W-:Y:S01]  /*11b0*/  IMAD.MOV.U32 R66, RZ, RZ, -0x800000 ;  /* 0xff800000ff427424 */ /* 0x000fe200078e00ff */
[----:B------:R-:W-:Y:S01]  /*11c0*/  LEA R180, P2, R14, R131, 0x1 ;  /* 0x000000830eb47211 */ /* 0x000fe200078408ff */
[----:B------:R-:W-:Y:S01]  /*11d0*/  IMAD R18, R35, 0x4, R17 ;  /* 0x0000000423127824 */ /* 0x000fe200078e0211 */
[----:B------:R-:W-:Y:S01]  /*11e0*/  LEA.HI.X.SX32 R185, R12, R29, 0x1, P1 ;  /* 0x0000001d0cb97211 */ /* 0x000fe200008f0eff */
[----:B------:R-:W-:Y:S01]  /*11f0*/  IMAD.MOV.U32 R64, RZ, RZ, -0x800000 ;  /* 0xff800000ff407424 */ /* 0x000fe200078e00ff */
[----:B------:R-:W-:Y:S01]  /*1200*/  LEA R182, P1, R13, R131, 0x1 ;  /* 0x000000830db67211 */ /* 0x000fe200078208ff */
[----:B------:R-:W-:Y:S01]  /*1210*/  IMAD R22, R35, 0x4, R18 ;  /* 0x0000000423167824 */ /* 0x000fe200078e0212 */
[----:B------:R-:W-:Y:S01]  /*1220*/  LEA.HI.X.SX32 R181, R14, R29, 0x1, P2 ;  /* 0x0000001d0eb57211 */ /* 0x000fe200010f0eff */
[----:B------:R-:W-:Y:S01]  /*1230*/  IMAD.MOV.U32 R47, RZ, RZ, -0x800000 ;  /* 0xff800000ff2f7424 */ /* 0x000fe200078e00ff */
[----:B------:R-:W-:Y:S01]  /*1240*/  LEA R176, P2, R17, R131, 0x1 ;  /* 0x0000008311b07211 */ /* 0x000fe200078408ff */
[----:B------:R-:W-:Y:S01]  /*1250*/  IMAD.MOV.U32 R46, RZ, RZ, 0x3f800000 ;  /* 0x3f800000ff2e7424 */ /* 0x000fe200078e00ff */
[----:B------:R-:W-:Y:S01]  /*1260*/  LEA R16, R35, R22, 0x2 ;  /* 0x0000001623107211 */ /* 0x000fe200078e10ff */
[----:B------:R-:W-:Y:S01]  /*1270*/  CS2R R56, SRZ ;  /* 0x0000000000387805 */ /* 0x000fe2000001ff00 */
[----:B------:R-:W-:Y:S01]  /*1280*/  LEA.HI.X.SX32 R183, R13, R29, 0x1, P1 ;  /* 0x0000001d0db77211 */ /* 0x000fe200008f0eff */
[----:B------:R-:W-:Y:S01]  /*1290*/  CS2R R58, SRZ ;  /* 0x00000000003a7805 */ /* 0x000fe2000001ff00 */
[----:B------:R-:W-:Y:S01]  /*12a0*/  LEA R178, P1, R15, R131, 0x1 ;  /* 0x000000830fb27211 */ /* 0x000fe200078208ff */
[----:B------:R-:W-:Y:S01]  /*12b0*/  IMAD R23, R35, 0x4, R16 ;  /* 0x0000000423177824 */ /* 0x000fe200078e0210 */
[-C--:B------:R-:W-:Y:S01]  /*12c0*/  LEA.HI.X.SX32 R177, R17, R29.reuse, 0x1, P2 ;  /* 0x0000001d11b17211 */ /* 0x080fe200010f0eff */
[----:B------:R-:W-:Y:S01]  /*12d0*/  CS2R R48, SRZ ;  /* 0x0000000000307805 */ /* 0x000fe2000001ff00 */
[----:B------:R-:W-:Y:S01]  /*12e0*/  LEA.HI.X.SX32 R179, R15, R29, 0x1, P1 ;  /* 0x0000001d0fb37211 */ /* 0x000fe200008f0eff */
[C---:B------:R-:W-:Y:S01]  /*12f0*/  IMAD R24, R35.reuse, 0x4, R23 ;  /* 0x0000000423187824 */ /* 0x040fe200078e0217 */
[-C--:B------:R-:W-:Y:S01]  /*1300*/  LEA R174, P1, R18, R131.reuse, 0x1 ;  /* 0x0000008312ae7211 */ /* 0x080fe200078208ff */
[----:B------:R-:W-:Y:S01]  /*1310*/  CS2R R50, SRZ ;  /* 0x0000000000327805 */ /* 0x000fe2000001ff00 */
[----:B------:R-:W-:Y:S01]  /*1320*/  LEA R172, P2, R22, R131, 0x1 ;  /* 0x0000008316ac7211 */ /* 0x000fe200078408ff */
[----:B------:R-:W-:Y:S01]  /*1330*/  CS2R R104, SRZ ;  /* 0x0000000000687805 */ /* 0x000fe2000001ff00 */
[C---:B------:R-:W-:Y:S01]  /*1340*/  LEA R25, R35.reuse, R24, 0x2 ;  /* 0x0000001823197211 */ /* 0x040fe200078e10ff */
[----:B------:R-:W-:Y:S01]  /*1350*/  CS2R R106, SRZ ;  /* 0x00000000006a7805 */ /* 0x000fe2000001ff00 */
[-C--:B------:R-:W-:Y:S01]  /*1360*/  LEA.HI.X.SX32 R175, R18, R29.reuse, 0x1, P1 ;  /* 0x0000001d12af7211 */ /* 0x080fe200008f0eff */
[----:B------:R-:W-:Y:S01]  /*1370*/  CS2R R92, SRZ ;  /* 0x00000000005c7805 */ /* 0x000fe2000001ff00 */
[----:B------:R-:W-:Y:S01]  /*1380*/  LEA.HI.X.SX32 R173, R22, R29, 0x1, P2 ;  /* 0x0000001d16ad7211 */ /* 0x000fe200010f0eff */
[----:B------:R-:W-:Y:S01]  /*1390*/  IMAD R26, R35, 0x4, R25 ;  /* 0x00000004231a7824 */ /* 0x000fe200078e0219 */
[CC--:B------:R-:W-:Y:S01]  /*13a0*/  LEA R170, P1, R16.reuse, R131.reuse, 0x1 ;  /* 0x0000008310aa7211 */ /* 0x0c0fe200078208ff */
[----:B------:R-:W-:Y:S01]  /*13b0*/  CS2R R94, SRZ ;  /* 0x00000000005e7805 */ /* 0x000fe2000001ff00 */
[----:B------:R-:W-:Y:S01]  /*13c0*/  LEA R168, P2, R23, R131, 0x1 ;  /* 0x0000008317a87211 */ /* 0x000fe200078408ff */
[----:B------:R-:W-:Y:S01]  /*13d0*/  IMAD R27, R35, 0x4, R26 ;  /* 0x00000004231b7824 */ /* 0x000fe200078e021a */
[-C--:B------:R-:W-:Y:S01]  /*13e0*/  LEA.HI.X.SX32 R171, R16, R29.reuse, 0x1, P1 ;  /* 0x0000001d10ab7211 */ /* 0x080fe200008f0eff */
[----:B------:R-:W-:Y:S01]  /*13f0*/  CS2R R60, SRZ ;  /* 0x00000000003c7805 */ /* 0x000fe2000001ff00 */
[----:B------:R-:W-:Y:S01]  /*1400*/  LEA.HI.X.SX32 R169, R23, R29, 0x1, P2 ;  /* 0x0000001d17a97211 */ /* 0x000fe200010f0eff */
[----:B------:R-:W-:Y:S01]  /*1410*/  CS2R R62, SRZ ;  /* 0x00000000003e7805 */ /* 0x000fe2000001ff00 */
[----:B------:R-:W-:Y:S01]  /*1420*/  LEA R17, R35, R27, 0x2 ;  /* 0x0000001b23117211 */ /* 0x000fe200078e10ff */
[----:B------:R-:W-:Y:S01]  /*1430*/  CS2R R72, SRZ ;  /* 0x0000000000487805 */ /* 0x000fe2000001ff00 */
[----:B------:R-:W-:Y:S01]  /*1440*/  LEA R5, R33, R4, 0x1 ;  /* 0x0000000421057211 */ /* 0x000fe200078e08ff */
[----:B------:R-:W-:Y:S01]  /*1450*/  CS2R R74, SRZ ;  /* 0x00000000004a7805 */ /* 0x000fe2000001ff00 */
[CC--:B------:R-:W-:Y:S01]  /*1460*/  LEA R166, P1, R24.reuse, R131.reuse, 0x1 ;  /* 0x0000008318a67211 */ /* 0x0c0fe200078208ff */
[----:B------:R-:W-:Y:S01]  /*1470*/  IMAD R28, R35, 0x4, R17 ;  /* 0x00000004231c7824 */ /* 0x000fe200078e0211 */
[-C--:B------:R-:W-:Y:S01]  /*1480*/  LEA R188, P3, R11, R131.reuse, 0x1 ;  /* 0x000000830bbc7211 */ /* 0x080fe200078608ff */
[----:B------:R-:W-:Y:S01]  /*1490*/  IMAD R6, R33, 0x2, R5 ;  /* 0x0000000221067824 */ /* 0x000fe200078e0205 */
[----:B------:R-:W-:Y:S01]  /*14a0*/  LEA R164, P2, R25, R131, 0x1 ;  /* 0x0000008319a47211 */ /* 0x000fe200078408ff */
[----:B------:R-:W-:Y:S01]  /*14b0*/  IMAD R18, R35, 0x4, R28 ;  /* 0x0000000423127824 */ /* 0x000fe200078e021c */
[-C--:B------:R-:W-:Y:S01]  /*14c0*/  LEA.HI.X.SX32 R167, R24, R29.reuse, 0x1, P1 ;  /* 0x0000001d18a77211 */ /* 0x080fe200008f0eff */
[----:B------:R-:W-:Y:S01]  /*14d0*/  UMOV UR4, URZ ;  /* 0x0000003f00047c82 */ /* 0x000fe20008000000 */
[----:B------:R-:W-:Y:S01]  /*14e0*/  LEA.HI.X.SX32 R189, R11, R29, 0x1, P3 ;  /* 0x0000001d0bbd7211 */ /* 0x000fe200018f0eff */
[----:B------:R-:W-:Y:S01]  /*14f0*/  UMOV UR5, URZ ;  /* 0x0000003f00057c82 */ /* 0x000fe20008000000 */
[----:B------:R-:W-:-:S02]  /*1500*/  LEA R22, R35, R18, 0x2 ;  /* 0x0000001223167211 */ /* 0x000fc400078e10ff */
[C---:B------:R-:W-:Y:S02]  /*1510*/  LEA R162, P3, R26.reuse, R131, 0x1 ;  /* 0x000000831aa27211 */ /* 0x040fe400078608ff */
[----:B------:R-:W-:Y:S01]  /*1520*/  LEA.HI.X.SX32 R165, R25, R29, 0x1, P2 ;  /* 0x0000001d19a57211 */ /* 0x000fe200010f0eff */
[----:B------:R-:W-:Y:S01]  /*1530*/  IMAD R16, R35, 0x4, R22 ;  /* 0x0000000423107824 */ /* 0x000fe200078e0216 */
[----:B------:R-:W-:Y:S02]  /*1540*/  LEA R158, P2, R17, R131, 0x1 ;  /* 0x00000083119e7211 */ /* 0x000fe400078408ff */
[----:B------:R-:W-:Y:S02]  /*1550*/  LEA R7, R33, R6, 0x1 ;  /* 0x0000000621077211 */ /* 0x000fe400078e08ff */
[----:B------:R-:W-:Y:S02]  /*1560*/  LEA R23, R35, R16, 0x2 ;  /* 0x0000001023177211 */ /* 0x000fe400078e10ff */
[----:B------:R-:W-:Y:S01]  /*1570*/  LEA.HI.X.SX32 R163, R26, R29, 0x1, P3 ;  /* 0x0000001d1aa37211 */ /* 0x000fe200018f0eff */
[----:B------:R-:W-:Y:S01]  /*1580*/  IMAD R8, R33, 0x2, R7 ;  /* 0x0000000221087824 */ /* 0x000fe200078e0207 */
[C---:B------:R-:W-:Y:S01]  /*1590*/  LEA R156, P3, R28.reuse, R131, 0x1 ;  /* 0x000000831c9c7211 */ /* 0x040fe200078608ff */
[----:B------:R-:W-:Y:S01]  /*15a0*/  IMAD R24, R35, 0x4, R23 ;  /* 0x0000000423187824 */ /* 0x000fe200078e0217 */
[-C--:B------:R-:W-:Y:S01]  /*15b0*/  LEA.HI.X.SX32 R159, R17, R29.reuse, 0x1, P2 ;  /* 0x0000001d119f7211 */ /* 0x080fe200010f0eff */
[----:B------:R-:W-:Y:S01]  /*15c0*/  IMAD R9, R33, 0x2, R8 ;  /* 0x0000000221097824 */ /* 0x000fe200078e0208 */
[----:B------:R-:W-:Y:S01]  /*15d0*/  LEA.HI.X.SX32 R157, R28, R29, 0x1, P3 ;  /* 0x0000001d1c9d7211 */ /* 0x000fe200018f0eff */
[----:B------:R-:W-:Y:S01]  /*15e0*/  IMAD R25, R35, 0x4, R24 ;  /* 0x0000000423197824 */ /* 0x000fe200078e0218 */
[----:B------:R-:W-:-:S02]  /*15f0*/  LEA R160, P1, R27, R131, 0x1 ;  /* 0x000000831ba07211 */ /* 0x000fc400078208ff */
[C---:B------:R-:W-:Y:S02]  /*1600*/  LEA R150, P3, R16.reuse, R131, 0x1 ;  /* 0x0000008310967211 */ /* 0x040fe400078608ff */
[----:B------:R-:W-:Y:S02]  /*1610*/  LEA R17, R35, R25, 0x2 ;  /* 0x0000001923117211 */ /* 0x000fe400078e10ff */
[-C--:B------:R-:W-:Y:S02]  /*1620*/  LEA.HI.X.SX32 R161, R27, R29.reuse, 0x1, P1 ;  /* 0x0000001d1ba17211 */ /* 0x080fe400008f0eff */
[-C--:B------:R-:W-:Y:S01]  /*1630*/  LEA.HI.X.SX32 R151, R16, R29.reuse, 0x1, P3 ;  /* 0x0000001d10977211 */ /* 0x080fe200018f0eff */
[C---:B------:R-:W-:Y:S01]  /*1640*/  IMAD R26, R35.reuse, 0x4, R17 ;  /* 0x00000004231a7824 */ /* 0x040fe200078e0211 */
[----:B------:R-:W-:Y:S02]  /*1650*/  LEA.HI.X.SX32 R187, R10, R29, 0x1, P4 ;  /* 0x0000001d0abb7211 */ /* 0x000fe400020f0eff */
[----:B------:R-:W-:Y:S01]  /*1660*/  LEA R154, P1, R18, R131, 0x1 ;  /* 0x00000083129a7211 */ /* 0x000fe200078208ff */
[----:B------:R-:W-:Y:S01]  /*1670*/  IMAD R16, R35, 0x4, R26 ;  /* 0x0000000423107824 */ /* 0x000fe200078e021a */
[----:B------:R-:W-:-:S02]  /*1680*/  LEA R10, R33, R9, 0x1 ;  /* 0x00000009210a7211 */ /* 0x000fc400078e08ff */
[----:B------:R-:W-:Y:S02]  /*1690*/  LEA.HI.X.SX32 R155, R18, R29, 0x1, P1 ;  /* 0x0000001d129b7211 */ /* 0x000fe400008f0eff */
[C---:B------:R-:W-:Y:S01]  /*16a0*/  LEA R152, P2, R22.reuse, R131, 0x1 ;  /* 0x0000008316987211 */ /* 0x040fe200078408ff */
[----:B------:R-:W-:Y:S01]  /*16b0*/  IMAD R11, R33, 0x2, R10 ;  /* 0x00000002210b7824 */ /* 0x000fe200078e020a */
[----:B------:R-:W-:Y:S02]  /*16c0*/  LEA R18, R35, R16, 0x2 ;  /* 0x0000001023127211 */ /* 0x000fe400078e10ff */
[----:B------:R-:W-:Y:S01]  /*16d0*/  LEA.HI.X.SX32 R153, R22, R29, 0x1, P2 ;  /* 0x0000001d16997211 */ /* 0x000fe200010f0eff */
[----:B------:R-:W-:Y:S01]  /*16e0*/  IMAD R12, R33, 0x2, R11 ;  /* 0x00000002210c7824 */ /* 0x000fe200078e020b */
[-C--:B------:R-:W-:Y:S01]  /*16f0*/  LEA R148, P1, R23, R131.reuse, 0x1 ;  /* 0x0000008317947211 */ /* 0x080fe200078208ff */
[----:B------:R-:W-:Y:S01]  /*1700*/  IMAD R22, R35, 0x4, R18 ;  /* 0x0000000423167824 */ /* 0x000fe200078e0212 */
[----:B------:R-:W-:-:S02]  /*1710*/  LEA R144, P3, R25, R131, 0x1 ;  /* 0x0000008319907211 */ /* 0x000fc400078608ff */
[-C--:B------:R-:W-:Y:S01]  /*1720*/  LEA.HI.X.SX32 R149, R23, R29.reuse, 0x1, P1 ;  /* 0x0000001d17957211 */ /* 0x080fe200008f0eff */
[----:B------:R-:W-:Y:S01]  /*1730*/  IMAD R23, R35, 0x4, R22 ;  /* 0x0000000423177824 */ /* 0x000fe200078e0216 */
[----:B------:R-:W-:Y:S02]  /*1740*/  LEA.HI.X.SX32 R145, R25, R29, 0x1, P3 ;  /* 0x0000001d19917211 */ /* 0x000fe400018f0eff */
[-C--:B------:R-:W-:Y:S02]  /*1750*/  LEA R138, P3, R16, R131.reuse, 0x1 ;  /* 0x00000083108a7211 */ /* 0x080fe400078608ff */
[C---:B------:R-:W-:Y:S02]  /*1760*/  LEA R13, R33.reuse, R12, 0x1 ;  /* 0x0000000c210d7211 */ /* 0x040fe400078e08ff */
[----:B------:R-:W-:Y:S02]  /*1770*/  LEA R146, P2, R24, R131, 0x1 ;  /* 0x0000008318927211 */ /* 0x000fe400078408ff */
[----:B------:R-:W-:Y:S01]  /*1780*/  LEA.HI.X.SX32 R139, R16, R29, 0x1, P3 ;  /* 0x0000001d108b7211 */ /* 0x000fe200018f0eff */
[----:B------:R-:W-:Y:S01]  /*1790*/  IMAD R14, R33, 0x2, R13 ;  /* 0x00000002210e7824 */ /* 0x000fe200078e020d */
[----:B------:R-:W-:-:S02]  /*17a0*/  LEA R16, R35, R23, 0x2 ;  /* 0x0000001723107211 */ /* 0x000fc400078e10ff */
[----:B------:R-:W-:Y:S01]  /*17b0*/  LEA.HI.X.SX32 R147, R24, R29, 0x1, P2 ;  /* 0x0000001d18937211 */ /* 0x000fe200010f0eff */
[----:B------:R-:W-:Y:S01]  /*17c0*/  IMAD R15, R33, 0x2, R14 ;  /* 0x00000002210f7824 */ /* 0x000fe200078e020e */
[CC--:B------:R-:W-:Y:S02]  /*17d0*/  LEA R142, P1, R17.reuse, R131.reuse, 0x1 ;  /* 0x00000083118e7211 */ /* 0x0c0fe400078208ff */
[-C--:B------:R-:W-:Y:S02]  /*17e0*/  LEA R140, P2, R26, R131.reuse, 0x1 ;  /* 0x000000831a8c7211 */ /* 0x080fe400078408ff */
[----:B------:R-:W-:Y:S02]  /*17f0*/  LEA R130, P4, R16, R131, 0x1 ;  /* 0x0000008310827211 */ /* 0x000fe400078808ff */
[-C--:B------:R-:W-:Y:S01]  /*1800*/  LEA.HI.X.SX32 R143, R17, R29.reuse, 0x1, P1 ;  /* 0x0000001d118f7211 */ /* 0x080fe200008f0eff */
[----:B------:R-:W-:Y:S01]  /*1810*/  IMAD.MOV.U32 R17, RZ, RZ, 0x3f800000 ;  /* 0x3f800000ff117424 */ /* 0x000fe200078e00ff */
[----:B------:R-:W-:-:S02]  /*1820*/  LEA.HI.X.SX32 R141, R26, R29, 0x1, P2 ;  /* 0x0000001d1a8d7211 */ /* 0x000fc400010f0eff */
[-C--:B------:R-:W-:Y:S02]  /*1830*/  LEA R136, P1, R18, R131.reuse, 0x1 ;  /* 0x0000008312887211 */ /* 0x080fe400078208ff */
[-C--:B------:R-:W-:Y:S02]  /*1840*/  LEA R134, P2, R22, R131.reuse, 0x1 ;  /* 0x0000008316867211 */ /* 0x080fe400078408ff */
[----:B------:R-:W-:Y:S02]  /*1850*/  LEA R132, P3, R23, R131, 0x1 ;  /* 0x0000008317847211 */ /* 0x000fe400078608ff */
[----:B------:R-:W-:Y:S02]  /*1860*/  LEA R40, P0, R2, R195, 0x1 ;  /* 0x000000c302287211 */ /* 0x000fe400078008ff */
[-C--:B------:R-:W-:Y:S01]  /*1870*/  LEA.HI.X.SX32 R131, R16, R29.reuse, 0x1, P4 ;  /* 0x0000001d10837211 */ /* 0x080fe200020f0eff */
[C---:B------:R-:W-:Y:S01]  /*1880*/  IMAD R16, R33.reuse, 0x2, R15 ;  /* 0x0000000221107824 */ /* 0x040fe200078e020f */
[----:B------:R-:W-:Y:S01]  /*1890*/  LEA.HI.X.SX32 R137, R18, R29, 0x1, P1 ;  /* 0x0000001d12897211 */ /* 0x000fe200008f0eff */
[----:B------:R-:W-:Y:S01]  /*18a0*/  IMAD.MOV.U32 R18, RZ, RZ, -0x800000 ;  /* 0xff800000ff127424 */ /* 0x000fe200078e00ff */
[----:B------:R-:W-:Y:S01]  /*18b0*/  LEA.HI.X.SX32 R41, R2, R31, 0x1, P0 ;  /* 0x0000001f02297211 */ /* 0x000fe200000f0eff */
[----:B------:R-:W-:Y:S01]  /*18c0*/  IMAD R2, R33, 0x2, R16 ;  /* 0x0000000221027824 */ /* 0x000fe200078e0210 */
[----:B------:R-:W-:-:S02]  /*18d0*/  LEA R38, P1, R4, R195, 0x1 ;  /* 0x000000c304267211 */ /* 0x000fc400078208ff */
[----:B------:R-:W-:Y:S01]  /*18e0*/  LEA R24, P0, R5, R195, 0x1 ;  /* 0x000000c305187211 */ /* 0x000fe200078008ff */
[----:B------:R-:W-:Y:S01]  /*18f0*/  STL.64 [R1+0x40], R40 ;  /* 0x0000402801007387 */ /* 0x000fe20000100a00 */
[----:B------:R-:W-:Y:S02]  /*1900*/  LEA.HI.X.SX32 R39, R4, R31, 0x1, P1 ;  /* 0x0000001f04277211 */ /* 0x000fe400008f0eff */
[----:B------:R-:W-:Y:S02]  /*1910*/  LEA R4, R33, R2, 0x1 ;  /* 0x0000000221047211 */ /* 0x000fe400078e08ff */
[----:B------:R-:W-:Y:S01]  /*1920*/  LEA.HI.X.SX32 R135, R22, R29, 0x1, P2 ;  /* 0x0000001d16877211 */ /* 0x000fe200010f0eff */
[----:B------:R-:W-:Y:S01]  /*1930*/  STL.64 [R1+0x38], R38 ;  /* 0x0000382601007387 */ /* 0x000fe20000100a00 */
[----:B------:R-:W-:Y:S02]  /*1940*/  LEA R22, P2, R6, R195, 0x1 ;  /* 0x000000c306167211 */ /* 0x000fe400078408ff */
[----:B------:R-:W-:Y:S01]  /*1950*/  LEA.HI.X.SX32 R25, R5, R31, 0x1, P0 ;  /* 0x0000001f05197211 */ /* 0x000fe200000f0eff */
[----:B------:R-:W-:Y:S01]  /*1960*/  IMAD R5, R33, 0x2, R4 ;  /* 0x0000000221057824 */ /* 0x000fe200078e0204 */
[----:B------:R-:W-:-:S02]  /*1970*/  LEA.HI.X.SX32 R133, R23, R29, 0x1, P3 ;  /* 0x0000001d17857211 */ /* 0x000fc400018f0eff */
[----:B------:R-:W-:Y:S01]  /*1980*/  LEA.HI.X.SX32 R23, R6, R31, 0x1, P2 ;  /* 0x0000001f06177211 */ /* 0x000fe200010f0eff */
[----:B------:R-:W-:Y:S01]  /*1990*/  IMAD R6, R33, 0x2, R5 ;  /* 0x0000000221067824 */ /* 0x000fe200078e0205 */
[C---:B------:R-:W-:Y:S01]  /*19a0*/  LEA R26, P0, R7.reuse, R195, 0x1 ;  /* 0x000000c3071a7211 */ /* 0x040fe200078008ff */
[----:B------:R0:W-:Y:S01]  /*19b0*/  STL.64 [R1+0x30], R24 ;  /* 0x0000301801007387 */ /* 0x0001e20000100a00 */
[----:B------:R-:W-:Y:S02]  /*19c0*/  LEA.HI R29, R30, 0x18, RZ, 0x1e ;  /* 0x000000181e1d7811 */ /* 0x000fe400078ff0ff */
[----:B------:R-:W-:Y:S01]  /*19d0*/  LEA.HI.X.SX32 R27, R7, R31, 0x1, P0 ;  /* 0x0000001f071b7211 */ /* 0x000fe200000f0eff */
[----:B------:R1:W-:Y:S01]  /*19e0*/  STL.64 [R1+0x28], R22 ;  /* 0x0000281601007387 */ /* 0x0003e20000100a00 */
[----:B------:R-:W-:Y:S01]  /*19f0*/  LEA R7, R33, R6, 0x1 ;  /* 0x0000000621077211 */ /* 0x000fe200078e08ff */
[----:B------:R-:W-:Y:S01]  /*1a00*/  IMAD.IADD R28, R32, 0x1, R29 ;  /* 0x00000001201c7824 */ /* 0x000fe200078e021d */
[----:B------:R-:W-:Y:S01]  /*1a10*/  LOP3.LUT R252, R68, 0x6, RZ, 0xc0, !PT ;  /* 0x0000000644fc7812 */ /* 0x000fe200078ec0ff */
[----:B------:R2:W-:Y:S01]  /*1a20*/  STL.64 [R1+0x20], R26 ;  /* 0x0000201a01007387 */ /* 0x0005e20000100a00 */
[----:B------:R-:W-:Y:S01]  /*1a30*/  IMAD.SHL.U32 R29, R29, 0x20, RZ ;  /* 0x000000201d1d7824 */ /* 0x000fe200078e00ff */
[----:B------:R-:W-:-:S02]  /*1a40*/  LOP3.LUT P6, RZ, R67, 0x3, RZ, 0xc0, !PT ;  /* 0x0000000343ff7812 */ /* 0x000fc400078cc0ff */
[-C--:B0-----:R-:W-:Y:S02]  /*1a50*/  LEA R24, P1, R8, R195.reuse, 0x1 ;  /* 0x000000c308187211 */ /* 0x081fe400078208ff */
[----:B------:R-:W-:Y:S02]  /*1a60*/  LEA.HI R252, R36, R252, RZ, 0x1e ;  /* 0x000000fc24fc7211 */ /* 0x000fe400078ff0ff */
[----:B-1----:R-:W-:Y:S02]  /*1a70*/  LEA R22, P2, R9, R195, 0x1 ;  /* 0x000000c309167211 */ /* 0x002fe400078408ff */
[-C--:B------:R-:W-:Y:S01]  /*1a80*/  LEA.HI.X.SX32 R25, R8, R31.reuse, 0x1, P1 ;  /* 0x0000001f08197211 */ /* 0x080fe200008f0eff */
[----:B------:R-:W-:Y:S01]  /*1a90*/  IMAD R8, R33, 0x2, R7 ;  /* 0x0000000221087824 */ /* 0x000fe200078e0207 */
[----:B------:R-:W-:Y:S02]  /*1aa0*/  LEA.HI.X.SX32 R23, R9, R31, 0x1, P2 ;  /* 0x0000001f09177211 */ /* 0x000fe400010f0eff */
[----:B------:R-:W-:Y:S01]  /*1ab0*/  LEA R250, P2, R12, R195, 0x1 ;  /* 0x000000c30cfa7211 */ /* 0x000fe200078408ff */
[----:B------:R0:W-:Y:S01]  /*1ac0*/  STL.64 [R1+0x18], R24 ;  /* 0x0000181801007387 */ /* 0x0001e20000100a00 */
[----:B------:R-:W-:Y:S01]  /*1ad0*/  IMAD R9, R33, 0x2, R8 ;  /* 0x0000000221097824 */ /* 0x000fe200078e0208 */
[----:B--2---:R-:W-:-:S02]  /*1ae0*/  LEA.HI R27, R30, 0x20, RZ, 0x1e ;  /* 0x000000201e1b7811 */ /* 0x004fc400078ff0ff */
[----:B------:R1:W-:Y:S01]  /*1af0*/  STL.64 [R1+0x10], R22 ;  /* 0x0000101601007387 */ /* 0x0003e20000100a00 */
[----:B------:R-:W-:Y:S01]  /*1b00*/  LEA.HI.X.SX32 R251, R12, R31, 0x1, P2 ;  /* 0x0000001f0cfb7211 */ /* 0x000fe200010f0eff */
[----:B------:R-:W-:Y:S01]  /*1b10*/  IMAD.MOV.U32 R12, RZ, RZ, 0x3f800000 ;  /* 0x3f800000ff0c7424 */ /* 0x000fe200078e00ff */
[----:B------:R-:W-:Y:S01]  /*1b20*/  LEA R244, P2, R15, R195, 0x1 ;  /* 0x000000c30ff47211 */ /* 0x000fe200078408ff */
[----:B------:R-:W-:Y:S01]  /*1b30*/  IMAD.IADD R118, R32, 0x1, R27 ;  /* 0x0000000120767824 */ /* 0x000fe200078e021b */
[----:B------:R-:W-:Y:S02]  /*1b40*/  SHF.L.U32 R27, R27, 0x5, RZ ;  /* 0x000000051b1b7819 */ /* 0x000fe400000006ff */
[----:B------:R-:W-:Y:S02]  /*1b50*/  LEA.HI.X.SX32 R245, R15, R31, 0x1, P2 ;  /* 0x0000001f0ff57211 */ /* 0x000fe400010f0eff */
[-C--:B0-----:R-:W-:Y:S02]  /*1b60*/  LEA R24, P0, R10, R195.reuse, 0x1 ;  /* 0x000000c30a187211 */ /* 0x081fe400078008ff */
[----:B------:R-:W-:-:S02]  /*1b70*/  LEA R236, P2, R4, R195, 0x1 ;  /* 0x000000c304ec7211 */ /* 0x000fc400078408ff */
[C---:B-1----:R-:W-:Y:S02]  /*1b80*/  LEA R22, P1, R11.reuse, R195, 0x1 ;  /* 0x000000c30b167211 */ /* 0x042fe400078208ff */
[-C--:B------:R-:W-:Y:S02]  /*1b90*/  LEA.HI.X.SX32 R25, R10, R31.reuse, 0x1, P0 ;  /* 0x0000001f0a197211 */ /* 0x080fe400000f0eff */
[----:B------:R-:W-:Y:S02]  /*1ba0*/  LEA.HI.X.SX32 R23, R11, R31, 0x1, P1 ;  /* 0x0000001f0b177211 */ /* 0x000fe400008f0eff */
[C---:B------:R-:W-:Y:S01]  /*1bb0*/  LEA R246, P1, R14.reuse, R195, 0x1 ;  /* 0x000000c30ef67211 */ /* 0x040fe200078208ff */
[----:B------:R-:W-:Y:S01]  /*1bc0*/  STL.64 [R1+0x8], R24 ;  /* 0x0000081801007387 */ /* 0x000fe20000100a00 */
[----:B------:R-:W-:Y:S02]  /*1bd0*/  LEA R10, R33, R9, 0x1 ;  /* 0x00000009210a7211 */ /* 0x000fe400078e08ff */
[----:B------:R-:W-:Y:S01]  /*1be0*/  LEA.HI.X.SX32 R247, R14, R31, 0x1, P1 ;  /* 0x0000001f0ef77211 */ /* 0x000fe200008f0eff */
[----:B------:R0:W-:Y:S01]  /*1bf0*/  STL.64 [R1], R22 ;  /* 0x0000001601007387 */ /* 0x0001e20000100a00 */
[-C--:B------:R-:W-:Y:S01]  /*1c00*/  LEA R248, P0, R13, R195.reuse, 0x1 ;  /* 0x000000c30df87211 */ /* 0x080fe200078008ff */
[----:B------:R-:W-:Y:S01]  /*1c10*/  IMAD R11, R33, 0x2, R10 ;  /* 0x00000002210b7824 */ /* 0x000fe200078e020a */
[----:B------:R-:W-:Y:S01]  /*1c20*/  LEA R238, P1, R2, R195, 0x1 ;  /* 0x000000c302ee7211 */ /* 0x000fe200078208ff */
[----:B------:R-:W-:Y:S01]  /*1c30*/  IMAD.MOV.U32 R14, RZ, RZ, 0x3f800000 ;  /* 0x3f800000ff0e7424 */ /* 0x000fe200078e00ff */
[----:B------:R-:W-:-:S02]  /*1c40*/  LEA.HI.X.SX32 R249, R13, R31, 0x1, P0 ;  /* 0x0000001f0df97211 */ /* 0x000fc400000f0eff */
[----:B------:R-:W-:Y:S01]  /*1c50*/  LEA.HI.X.SX32 R239, R2, R31, 0x1, P1 ;  /* 0x0000001f02ef7211 */ /* 0x000fe200008f0eff */
[----:B------:R-:W-:Y:S01]  /*1c60*/  IMAD R2, R33, 0x2, R11 ;  /* 0x0000000221027824 */ /* 0x000fe200078e020b */
[----:B------:R-:W-:Y:S02]  /*1c70*/  LEA R240, P0, R16, R195, 0x1 ;  /* 0x000000c310f07211 */ /* 0x000fe400078008ff */
[-C--:B------:R-:W-:Y:S01]  /*1c80*/  LEA.HI.X.SX32 R237, R4, R31.reuse, 0x1, P2 ;  /* 0x0000001f04ed7211 */ /* 0x080fe200010f0eff */
[----:B0-----:R-:W-:Y:S01]  /*1c90*/  CS2R R22, SRZ ;  /* 0x0000000000167805 */ /* 0x001fe2000001ff00 */
[----:B------:R-:W-:Y:S01]  /*1ca0*/  LEA.HI.X.SX32 R241, R16, R31, 0x1, P0 ;  /* 0x0000001f10f17211 */ /* 0x000fe200000f0eff */
[----:B------:R-:W-:Y:S01]  /*1cb0*/  IMAD.MOV.U32 R16, RZ, RZ, -0x800000 ;  /* 0xff800000ff107424 */ /* 0x000fe200078e00ff */
[----:B------:R-:W-:Y:S02]  /*1cc0*/  LEA R234, P0, R5, R195, 0x1 ;  /* 0x000000c305ea7211 */ /* 0x000fe400078008ff */
[----:B------:R-:W-:-:S02]  /*1cd0*/  LEA R4, R33, R2, 0x1 ;  /* 0x0000000221047211 */ /* 0x000fc400078e08ff */
[C---:B------:R-:W-:Y:S02]  /*1ce0*/  LEA R230, P1, R6.reuse, R195, 0x1 ;  /* 0x000000c306e67211 */ /* 0x040fe400078208ff */
[-C--:B------:R-:W-:Y:S01]  /*1cf0*/  LEA.HI.X.SX32 R235, R5, R31.reuse, 0x1, P0 ;  /* 0x0000001f05eb7211 */ /* 0x080fe200000f0eff */
[----:B------:R-:W-:Y:S01]  /*1d00*/  IMAD R5, R33, 0x2, R4 ;  /* 0x0000000221057824 */ /* 0x000fe200078e0204 */
[----:B------:R-:W-:Y:S02]  /*1d10*/  LEA.HI.X.SX32 R231, R6, R31, 0x1, P1 ;  /* 0x0000001f06e77211 */ /* 0x000fe400008f0eff */
[-C--:B------:R-:W-:Y:S01]  /*1d20*/  LEA R228, P2, R7, R195.reuse, 0x1 ;  /* 0x000000c307e47211 */ /* 0x080fe200078408ff */
[----:B------:R-:W-:Y:S01]  /*1d30*/  IMAD R6, R33, 0x2, R5 ;  /* 0x0000000221067824 */ /* 0x000fe200078e0205 */
[----:B------:R-:W-:Y:S02]  /*1d40*/  LEA R222, P1, R9, R195, 0x1 ;  /* 0x000000c309de7211 */ /* 0x000fe400078208ff */
[----:B------:R-:W-:-:S02]  /*1d50*/  LEA.HI.X.SX32 R229, R7, R31, 0x1, P2 ;  /* 0x0000001f07e57211 */ /* 0x000fc400010f0eff */
[-C--:B------:R-:W-:Y:S02]  /*1d60*/  LEA R226, P0, R8, R195.reuse, 0x1 ;  /* 0x000000c308e27211 */ /* 0x080fe400078008ff */
[----:B------:R-:W-:Y:S02]  /*1d70*/  LEA R7, R33, R6, 0x1 ;  /* 0x0000000621077211 */ /* 0x000fe400078e08ff */
[----:B------:R-:W-:Y:S02]  /*1d80*/  LEA R218, P2, R10, R195, 0x1 ;  /* 0x000000c30ada7211 */ /* 0x000fe400078408ff */
[-C--:B------:R-:W-:Y:S02]  /*1d90*/  LEA.HI.X.SX32 R223, R9, R31.reuse, 0x1, P1 ;  /* 0x0000001f09df7211 */ /* 0x080fe400008f0eff */
[----:B------:R-:W-:Y:S01]  /*1da0*/  LEA.HI.X.SX32 R227, R8, R31, 0x1, P0 ;  /* 0x0000001f08e37211 */ /* 0x000fe200000f0eff */
[----:B------:R-:W-:Y:S01]  /*1db0*/  IMAD R8, R33, 0x2, R7 ;  /* 0x0000000221087824 */ /* 0x000fe200078e0207 */
[----:B------:R-:W-:-:S02]  /*1dc0*/  LEA R210, P1, R2, R195, 0x1 ;  /* 0x000000c302d27211 */ /* 0x000fc400078208ff */
[----:B------:R-:W-:Y:S02]  /*1dd0*/  LEA.HI.X.SX32 R219, R10, R31, 0x1, P2 ;  /* 0x0000001f0adb7211 */ /* 0x000fe400010f0eff */
[----:B------:R-:W-:Y:S02]  /*1de0*/  LEA R208, P2, R4, R195, 0x1 ;  /* 0x000000c304d07211 */ /* 0x000fe400078408ff */
[----:B------:R-:W-:Y:S01]  /*1df0*/  LEA.HI.X.SX32 R211, R2, R31, 0x1, P1 ;  /* 0x0000001f02d37211 */ /* 0x000fe200008f0eff */
[----:B------:R-:W-:Y:S01]  /*1e00*/  IMAD R2, R33, 0x2, R8 ;  /* 0x0000000221027824 */ /* 0x000fe200078e0208 */
[----:B------:R-:W-:Y:S02]  /*1e10*/  LEA R214, P0, R11, R195, 0x1 ;  /* 0x000000c30bd67211 */ /* 0x000fe400078008ff */
[----:B------:R-:W-:Y:S02]  /*1e20*/  LEA.HI.X.SX32 R209, R4, R31, 0x1, P2 ;  /* 0x0000001f04d17211 */ /* 0x000fe400010f0eff */
[----:B------:R-:W-:-:S02]  /*1e30*/  LEA R202, P2, R7, R195, 0x1 ;  /* 0x000000c307ca7211 */ /* 0x000fc400078408ff */
[----:B------:R-:W-:Y:S02]  /*1e40*/  LEA R4, R33, R2, 0x1 ;  /* 0x0000000221047211 */ /* 0x000fe400078e08ff */
[----:B------:R-:W-:Y:S01]  /*1e50*/  LEA.HI.X.SX32 R215, R11, R31, 0x1, P0 ;  /* 0x0000001f0bd77211 */ /* 0x000fe200000f0eff */
[----:B------:R-:W-:Y:S01]  /*1e60*/  IMAD.MOV.U32 R11, RZ, RZ, 0x3f800000 ;  /* 0x3f800000ff0b7424 */ /* 0x000fe200078e00ff */
[----:B------:R-:W-:Y:S02]  /*1e70*/  LEA R206, P0, R5, R195, 0x1 ;  /* 0x000000c305ce7211 */ /* 0x000fe400078008ff */
[----:B------:R-:W-:Y:S02]  /*1e80*/  LEA.HI.X.SX32 R203, R7, R31, 0x1, P2 ;  /* 0x0000001f07cb7211 */ /* 0x000fe400010f0eff */
[----:B------:R-:W-:Y:S02]  /*1e90*/  LEA R196, P2, R4, R195, 0x1 ;  /* 0x000000c304c47211 */ /* 0x000fe400078408ff */
[----:B------:R-:W-:Y:S01]  /*1ea0*/  LEA.HI.X.SX32 R207, R5, R31, 0x1, P0 ;  /* 0x0000001f05cf7211 */ /* 0x000fe200000f0eff */
[----:B------:R-:W-:Y:S01]  /*1eb0*/  IMAD R5, R33, 0x2, R4 ;  /* 0x0000000221057824 */ /* 0x000fe200078e0204 */
[----:B------:R-:W-:-:S02]  /*1ec0*/  LEA R200, P0, R8, R195, 0x1 ;  /* 0x000000c308c87211 */ /* 0x000fc400078008ff */
[----:B------:R-:W-:Y:S02]  /*1ed0*/  LEA R204, P1, R6, R195, 0x1 ;  /* 0x000000c306cc7211 */ /* 0x000fe400078208ff */
[-C--:B------:R-:W-:Y:S02]  /*1ee0*/  LEA.HI.X.SX32 R197, R4, R31.reuse, 0x1, P2 ;  /* 0x0000001f04c57211 */ /* 0x080fe400010f0eff */
[----:B------:R-:W-:Y:S01]  /*1ef0*/  SHF.R.U32.HI R4, RZ, 0x3, R34 ;  /* 0x00000003ff047819 */ /* 0x000fe20000011622 */
[----:B------:R-:W-:Y:S01]  /*1f00*/  IMAD.SHL.U32 R34, R30, 0x8, RZ ;  /* 0x000000081e227824 */ /* 0x000fe200078e00ff */
[-C--:B------:R-:W-:Y:S02]  /*1f10*/  LEA.HI.X.SX32 R201, R8, R31.reuse, 0x1, P0 ;  /* 0x0000001f08c97211 */ /* 0x080fe400000f0eff */
[----:B------:R-:W-:Y:S02]  /*1f20*/  LEA.HI.X.SX32 R205, R6, R31, 0x1, P1 ;  /* 0x0000001f06cd7211 */ /* 0x000fe400008f0eff */
[----:B------:R-:W-:-:S02]  /*1f30*/  LEA R194, P3, R5, R195, 0x1 ;  /* 0x000000c305c27211 */ /* 0x000fc400078608ff */
[----:B------:R-:W-:Y:S02]  /*1f40*/  SHF.L.U32 R8, R67, 0x7, RZ ;  /* 0x0000000743087819 */ /* 0x000fe400000006ff */
[----:B------:R-:W-:Y:S02]  /*1f50*/  LEA R198, P1, R2, R195, 0x1 ;  /* 0x000000c302c67211 */ /* 0x000fe400078208ff */
[----:B------:R-:W-:Y:S01]  /*1f60*/  LOP3.LUT R6, R4, 0x1c, RZ, 0xc0, !PT ;  /* 0x0000001c04067812 */ /* 0x000fe200078ec0ff */
[----:B------:R-:W-:Y:S01]  /*1f70*/  IMAD R4, R36, 0x40, R3 ;  /* 0x0000004024047824 */ /* 0x000fe200078e0203 */
[-C--:B------:R-:W-:Y:S02]  /*1f80*/  LEA.HI.X.SX32 R195, R5, R31.reuse, 0x1, P3 ;  /* 0x0000001f05c37211 */ /* 0x080fe400018f0eff */
[----:B------:R-:W-:Y:S01]  /*1f90*/  LOP3.LUT R8, R3, 0x780, R8, 0xf8, !PT ;  /* 0x0000078003087812 */ /* 0x000fe200078ef808 */
[----:B------:R-:W-:Y:S01]  /*1fa0*/  IMAD.IADD R34, R34, 0x1, R6 ;  /* 0x0000000122227824 */ /* 0x000fe200078e0206 */
[----:B------:R-:W-:Y:S01]  /*1fb0*/  LEA.HI.X.SX32 R199, R2, R31, 0x1, P1 ;  /* 0x0000001f02c77211 */ /* 0x000fe200008f0eff */
[----:B------:R-:W-:Y:S01]  /*1fc0*/  IMAD.IADD R38, R6, 0x1, R27 ;  /* 0x0000000106267824 */ /* 0x000fe200078e021b */
[----:B------:R-:W-:-:S02]  /*1fd0*/  LEA.HI R5, R30, 0x38, RZ, 0x1e ;  /* 0x000000381e057811 */ /* 0x000fc400078ff0ff */
[----:B------:R-:W-:Y:S02]  /*1fe0*/  LEA.HI R25, R30, 0x30, RZ, 0x1e ;  /* 0x000000301e197811 */ /* 0x000fe400078ff0ff */
[--C-:B------:R-:W-:Y:S01]  /*1ff0*/  LOP3.LUT R3, R3, 0x30, R68.reuse, 0x78, !PT ;  /* 0x0000003003037812 */ /* 0x100fe200078e7844 */
[----:B------:R-:W-:Y:S01]  /*2000*/  IMAD.IADD R129, R32, 0x1, R5 ;  /* 0x0000000120817824 */ /* 0x000fe200078e0205 */
[----:B------:R-:W-:Y:S01]  /*2010*/  LEA.HI R7, R30, 0x28, RZ, 0x1e ;  /* 0x000000281e077811 */ /* 0x000fe200078ff0ff */
[----:B------:R-:W-:Y:S01]  /*2020*/  IMAD.IADD R128, R32, 0x1, R25 ;  /* 0x0000000120807824 */ /* 0x000fe200078e0219 */
[C---:B------:R-:W-:Y:S01]  /*2030*/  LEA.HI R31, R30.reuse, 0x10, RZ, 0x1e ;  /* 0x000000101e1f7811 */ /* 0x040fe200078ff0ff */
[----:B------:R-:W-:Y:S01]  /*2040*/  IMAD.SHL.U32 R25, R25, 0x20, RZ ;  /* 0x0000002019197824 */ /* 0x000fe200078e00ff */
[----:B------:R-:W-:Y:S01]  /*2050*/  LEA.HI R33, R30, 0x8, RZ, 0x1e ;  /* 0x000000081e217811 */ /* 0x000fe200078ff0ff */
[----:B------:R-:W-:Y:S01]  /*2060*/  IMAD.SHL.U32 R26, R7, 0x20, RZ ;  /* 0x00000020071a7824 */ /* 0x000fe200078e00ff */
[----:B------:R-:W-:-:S02]  /*2070*/  LOP3.LUT R4, R4, 0x30, R68, 0x78, !PT ;  /* 0x0000003004047812 */ /* 0x000fc400078e7844 */
[----:B------:R-:W-:Y:S01]  /*2080*/  LEA.HI R2, R30, R32, RZ, 0x1e ;  /* 0x000000201e027211 */ /* 0x000fe200078ff0ff */
[----:B------:R-:W-:Y:S01]  /*2090*/  IMAD.MOV.U32 R2, RZ, RZ, 0x3f800000 ;  /* 0x3f800000ff027424 */ /* 0x000fe200078e00ff */
[----:B------:R-:W-:Y:S01]  /*20a0*/  LEA R3, R36, R3, 0x5 ;  /* 0x0000000324037211 */ /* 0x000fe200078e28ff */
[----:B------:R-:W-:Y:S01]  /*20b0*/  IMAD R43, R44, 0x100, R4 ;  /* 0x000001002c2b7824 */ /* 0x000fe200078e0204 */
[----:B------:R-:W-:Y:S01]  /*20c0*/  IADD3 R119, R32, R7, RZ ;  /* 0x0000000720777210 */ /* 0x000fe20007ffe0ff */
[----:B------:R-:W-:Y:S01]  /*20d0*/  IMAD.IADD R39, R6, 0x1, R26 ;  /* 0x0000000106277824 */ /* 0x000fe200078e021a */
[C---:B------:R-:W-:Y:S01]  /*20e0*/  IADD3 R30, R32.reuse, R31, RZ ;  /* 0x0000001f201e7210 */ /* 0x040fe20007ffe0ff */
[----:B------:R-:W-:Y:S01]  /*20f0*/  IMAD.IADD R32, R32, 0x1, R33 ;  /* 0x0000000120207824 */ /* 0x000fe200078e0221 */
[----:B------:R-:W-:Y:S01]  /*2100*/  LOP3.LUT R42, R8, 0x10, R67, 0x78, !PT ;  /* 0x00000010082a7812 */ /* 0x000fe200078e7843 */
[----:B------:R-:W-:Y:S01]  /*2110*/  IMAD.SHL.U32 R31, R31, 0x20, RZ ;  /* 0x000000201f1f7824 */ /* 0x000fe200078e00ff */
[----:B------:R-:W-:-:S02]  /*2120*/  SHF.L.U32 R24, R5, 0x5, RZ ;  /* 0x0000000505187819 */ /* 0x000fc400000006ff */
[----:B------:R-:W-:Y:S01]  /*2130*/  SHF.L.U32 R33, R33, 0x5, RZ ;  /* 0x0000000521217819 */ /* 0x000fe200000006ff */
[----:B------:R-:W-:Y:S01]  /*2140*/  IMAD.IADD R36, R6, 0x1, R31 ;  /* 0x0000000106247824 */ /* 0x000fe200078e021f */
[----:B------:R-:W-:Y:S01]  /*2150*/  LEA R44, R44, R3, 0x7 ;  /* 0x000000032c2c7211 */ /* 0x000fe200078e38ff */
[C---:B------:R-:W-:Y:S01]  /*2160*/  IMAD.IADD R41, R6.reuse, 0x1, R24 ;  /* 0x0000000106297824 */ /* 0x040fe200078e0218 */
[C---:B------:R-:W-:Y:S01]  /*2170*/  LOP3.LUT R4, R19.reuse, 0x20, RZ, 0x3c, !PT ;  /* 0x0000002013047812 */ /* 0x040fe200078e3cff */
[----:B------:R-:W-:Y:S01]  /*2180*/  IMAD.IADD R35, R6, 0x1, R33 ;  /* 0x0000000106237824 */ /* 0x000fe200078e0221 */
[C---:B------:R-:W-:Y:S02]  /*2190*/  LOP3.LUT R3, R19.reuse, 0x40, RZ, 0x3c, !PT ;  /* 0x0000004013037812 */ /* 0x040fe400078e3cff */
[----:B------:R-:W-:Y:S02]  /*21a0*/  LOP3.LUT R5, R19, 0x60, RZ, 0x3c, !PT ;  /* 0x0000006013057812 */ /* 0x000fe400078e3cff */
[----:B------:R-:W-:-:S02]  /*21b0*/  LOP3.LUT R4, R42, 0x20, RZ, 0x3c, !PT ;  /* 0x000000202a047812 */ /* 0x000fc400078e3cff */
[C---:B------:R-:W-:Y:S02]  /*21c0*/  LOP3.LUT R3, R42.reuse, 0x40, RZ, 0x3c, !PT ;  /* 0x000000402a037812 */ /* 0x040fe400078e3cff */
[----:B------:R-:W-:Y:S02]  /*21d0*/  LOP3.LUT R5, R42, 0x60, RZ, 0x3c, !PT ;  /* 0x000000602a057812 */ /* 0x000fe400078e3cff */
[C---:B------:R-:W-:Y:S02]  /*21e0*/  LOP3.LUT R4, R21.reuse, 0x20, RZ, 0x3c, !PT ;  /* 0x0000002015047812 */ /* 0x040fe400078e3cff */
[----:B------:R-:W-:Y:S02]  /*21f0*/  LOP3.LUT R3, R21, 0x40, RZ, 0x3c, !PT ;  /* 0x0000004015037812 */ /* 0x000fe400078e3cff */
[----:B------:R-:W-:Y:S02]  /*2200*/  MOV R65, 0xff800000 ;  /* 0xff80000000417802 */ /* 0x000fe40000000f00 */
[----:B------:R-:W-:-:S02]  /*2210*/  MOV R15, 0xff800000 ;  /* 0xff800000000f7802 */ /* 0x000fc40000000f00 */
[----:B------:R-:W-:Y:S02]  /*2220*/  MOV R45, 0xff800000 ;  /* 0xff800000002d7802 */ /* 0x000fe40000000f00 */
[----:B------:R-:W-:Y:S02]  /*2230*/  MOV R13, 0x3f800000 ;  /* 0x3f800000000d7802 */ /* 0x000fe40000000f00 */
[----:B------:R-:W-:Y:S02]  /*2240*/  MOV R116, 0x3f800000 ;  /* 0x3f80000000747802 */ /* 0x000fe40000000f00 */
[C---:B------:R-:W-:Y:S02]  /*2250*/  IADD3 R37, R6.reuse, R29, RZ ;  /* 0x0000001d06257210 */ /* 0x040fe40007ffe0ff */
[----:B------:R-:W-:Y:S02]  /*2260*/  IADD3 R40, R6, R25, RZ ;  /* 0x0000001906287210 */ /* 0x000fe40007ffe0ff */
[----:B------:R-:W-:-:S02]  /*2270*/  LOP3.LUT R5, R21, 0x60, RZ, 0x3c, !PT ;  /* 0x0000006015057812 */ /* 0x000fc400078e3cff */
[----:B------:R-:W-:Y:S02]  /*2280*/  LOP3.LUT R4, R43, 0x40, RZ, 0x3c, !PT ;  /* 0x000000402b047812 */ /* 0x000fe400078e3cff */
[----:B------:R-:W-:Y:S02]  /*2290*/  LOP3.LUT R3, R44, 0x40, RZ, 0x3c, !PT ;  /* 0x000000402c037812 */ /* 0x000fe400078e3cff */
.L_x_1:
[----:B------:R-:W2:Y:S04]  /*22a0*/  LDL.64 R6, [R1+0x40] ;  /* 0x0000400001067983 */ /* 0x000ea80000100a00 */
[----:B------:R-:W3:Y:S04]  /*22b0*/  LDL.64 R8, [R1+0x28] ;  /* 0x0000280001087983 */ /* 0x000ee80000100a00 */
[----:B------:R-:W4:Y:S04]  /*22c0*/  LDL.64 R70, [R1+0x18] ;  /* 0x0000180001467983 */ /* 0x000f280000100a00 */
[----:B------:R-:W5:Y:S04]  /*22d0*/  LDL.64 R76, [R1+0x10] ;  /* 0x00001000014c7983 */ /* 0x000f680000100a00 */
[----:B------:R-:W5:Y:S04]  /*22e0*/  LDL.64 R4, [R1+0x38] ;  /* 0x0000380001047983 */ /* 0x000f680000100a00 */
[----:B------:R-:W5:Y:S04]  /*22f0*/  LDL.64 R78, [R1+0x30] ;  /* 0x00003000014e7983 */ /* 0x000f680000100a00 */
[----:B------:R-:W5:Y:S04]  /*2300*/  LDL.64 R68, [R1+0x20] ;  /* 0x0000200001447983 */ /* 0x000f680000100a00 */
[----:B------:R-:W5:Y:S04]  /*2310*/  LDL.64 R84, [R1] ;  /* 0x0000000001547983 */ /* 0x000f680000100a00 */
[----:B------:R-:W5:Y:S01]  /*2320*/  LDL.64 R86, [R1+0x8] ;  /* 0x0000080001567983 */ /* 0x000f620000100a00 */
[----:B--2---:R-:W-:-:S04]  /*2330*/  IMAD.WIDE R6, R23, 0x2, R6 ;  /* 0x0000000217067825 */ /* 0x004fc800078e0206 */
[C---:B---3--:R-:W-:Y:S01]  /*2340*/  IMAD.WIDE R8, R23.reuse, 0x2, R8 ;  /* 0x0000000217087825 */ /* 0x048fe200078e0208 */
[----:B------:R0:W2:Y:S03]  /*2350*/  LDG.E.U16 R3, [R6.64] ;  /* 0x0000000606037981 */ /* 0x0000a6000c1e1500 */
[C---:B----4-:R-:W-:Y:S01]  /*2360*/  IMAD.WIDE R70, R23.reuse, 0x2, R70 ;  /* 0x0000000217467825 */ /* 0x050fe200078e0246 */
[----:B------:R1:W3:Y:S03]  /*2370*/  LDG.E.U16 R10, [R8.64] ;  /* 0x00000006080a7981 */ /* 0x0002e6000c1e1500 */
[----:B-----5:R-:W-:-:S04]  /*2380*/  IMAD.WIDE R76, R23, 0x2, R76 ;  /* 0x00000002174c7825 */ /* 0x020fc800078e024c */
[----:B------:R-:W-:-:S04]  /*2390*/  IMAD.WIDE R4, R23, 0x2, R4 ;  /* 0x0000000217047825 */ /* 0x000fc800078e0204 */
[C---:B0-----:R-:W-:Y:S02]  /*23a0*/  IMAD.WIDE R6, R23.reuse, 0x2, R78 ;  /* 0x0000000217067825 */ /* 0x041fe400078e024e */
[----:B------:R0:W4:Y:S02]  /*23b0*/  LDG.E.U16 R78, [R70.64] ;  /* 0x00000006464e7981 */ /* 0x000124000c1e1500 */
[C---:B------:R-:W-:Y:S02]  /*23c0*/  IMAD.WIDE R68, R23.reuse, 0x2, R68 ;  /* 0x0000000217447825 */ /* 0x040fe400078e0244 */
[----:B------:R5:W3:Y:S02]  /*23d0*/  LDG.E.U16 R79, [R76.64] ;  /* 0x000000064c4f7981 */ /* 0x000ae4000c1e1500 */
[C---:B-1----:R-:W-:Y:S02]  /*23e0*/  IMAD.WIDE R8, R23.reuse, 0x2, R84 ;  /* 0x0000000217087825 */ /* 0x042fe400078e0254 */
[----:B------:R1:W3:Y:S02]  /*23f0*/  LDG.E.U16 R4, [R4.64] ;  /* 0x0000000604047981 */ /* 0x0002e4000c1e1500 */
[----:B0-----:R-:W-:-:S02]  /*2400*/  IMAD.WIDE R70, R23, 0x2, R248 ;  /* 0x0000000217467825 */ /* 0x001fc400078e02f8 */
[----:B------:R0:W3:Y:S02]  /*2410*/  LDG.E.U16 R67, [R68.64] ;  /* 0x0000000644437981 */ /* 0x0000e4000c1e1500 */
[C---:B-----5:R-:W-:Y:S02]  /*2420*/  IMAD.WIDE R76, R23.reuse, 0x2, R246 ;  /* 0x00000002174c7825 */ /* 0x060fe400078e02f6 */
[----:B------:R5:W4:Y:S04]  /*2430*/  LDG.E.U16 R85, [R8.64] ;  /* 0x0000000608557981 */ /* 0x000b28000c1e1500 */
[----:B-1----:R1:W4:Y:S01]  /*2440*/  LDG.E.U16 R5, [R6.64] ;  /* 0x0000000606057981 */ /* 0x002322000c1e1500 */
[----:B0-----:R-:W-:-:S03]  /*2450*/  IMAD.WIDE R68, R23, 0x2, R250 ;  /* 0x0000000217447825 */ /* 0x001fc600078e02fa */
[----:B------:R0:W4:Y:S01]  /*2460*/  LDG.E.U16 R88, [R76.64] ;  /* 0x000000064c587981 */ /* 0x000122000c1e1500 */
[----:B-----5:R-:W-:-:S04]  /*2470*/  IMAD.WIDE R8, R23, 0x2, R240 ;  /* 0x0000000217087825 */ /* 0x020fc800078e02f0 */
[C---:B-1----:R-:W-:Y:S01]  /*2480*/  IMAD.WIDE R6, R23.reuse, 0x2, R86 ;  /* 0x0000000217067825 */ /* 0x042fe200078e0256 */
[----:B------:R1:W5:Y:S03]  /*2490*/  LDG.E.U16 R90, [R8.64] ;  /* 0x00000006085a7981 */ /* 0x000366000c1e1500 */
[C---:B0-----:R-:W-:Y:S01]  /*24a0*/  IMAD.WIDE R76, R23.reuse, 0x2, R230 ;  /* 0x00000002174c7825 */ /* 0x041fe200078e02e6 */
[----:B------:R0:W5:Y:S04]  /*24b0*/  LDG.E.U16 R87, [R70.64] ;  /* 0x0000000646577981 */ /* 0x000168000c1e1500 */
[----:B------:R0:W5:Y:S01]  /*24c0*/  LDG.E.U16 R84, [R6.64] ;  /* 0x0000000606547981 */ /* 0x000162000c1e1500 */
[----:B-1----:R-:W-:-:S03]  /*24d0*/  IMAD.WIDE R8, R23, 0x2, R222 ;  /* 0x0000000217087825 */ /* 0x002fc600078e02de */
[----:B------:R1:W5:Y:S01]  /*24e0*/  LDG.E.U16 R86, [R68.64] ;  /* 0x0000000644567981 */ /* 0x000362000c1e1500 */
[----:B0-----:R-:W-:-:S03]  /*24f0*/  IMAD.WIDE R70, R23, 0x2, R234 ;  /* 0x0000000217467825 */ /* 0x001fc600078e02ea */
[----:B------:R0:W5:Y:S01]  /*2500*/  LDG.E.U16 R97, [R76.64] ;  /* 0x000000064c617981 */ /* 0x000162000c1e1500 */
[----:B------:R-:W-:-:S03]  /*2510*/  IMAD.WIDE R6, R23, 0x2, R244 ;  /* 0x0000000217067825 */ /* 0x000fc600078e02f4 */
        /* <DEDUP_REMOVED lines=14> */
[----:B------:R1:W5:Y:S04]  /*2600*/  LDG.E.U16 R98, [R6.64] ;  /* 0x0000000606627981 */ /* 0x000368000c1e1500 */
[----:B------:R1:W5:Y:S01]  /*2610*/  LDG.E.U16 R108, [R8.64] ;  /* 0x00000006086c7981 */ /* 0x000362000c1e1500 */
[----:B0-----:R-:W-:-:S03]  /*2620*/  IMAD.WIDE R76, R23, 0x2, R196 ;  /* 0x00000002174c7825 */ /* 0x001fc600078e02c4 */
[----:B------:R0:W5:Y:S01]  /*2630*/  LDG.E.U16 R110, [R70.64] ;  /* 0x00000006466e7981 */ /* 0x000162000c1e1500 */
[----:B-1----:R-:W-:-:S03]  /*2640*/  IMAD.WIDE R6, R23, 0x2, R214 ;  /* 0x0000000217067825 */ /* 0x002fc600078e02d6 */
[----:B------:R1:W5:Y:S01]  /*2650*/  LDG.E.U16 R111, [R76.64] ;  /* 0x000000064c6f7981 */ /* 0x000362000c1e1500 */
[----:B------:R-:W-:-:S03]  /*2660*/  IMAD.WIDE R68, R23, 0x2, R204 ;  /* 0x0000000217447825 */ /* 0x000fc600078e02cc */
[----:B------:R1:W5:Y:S01]  /*2670*/  LDG.E.U16 R103, [R6.64] ;  /* 0x0000000606677981 */ /* 0x000362000c1e1500 */
[----:B------:R-:W-:-:S03]  /*2680*/  IMAD.WIDE R8, R23, 0x2, R226 ;  /* 0x0000000217087825 */ /* 0x000fc600078e02e2 */
[----:B------:R1:W5:Y:S01]  /*2690*/  LDG.E.U16 R109, [R68.64] ;  /* 0x00000006446d7981 */ /* 0x000362000c1e1500 */
[----:B0-----:R-:W-:-:S03]  /*26a0*/  IMAD.WIDE R70, R23, 0x2, R202 ;  /* 0x0000000217467825 */ /* 0x001fc600078e02ca */
[----:B------:R-:W5:Y:S01]  /*26b0*/  LDG.E.U16 R8, [R8.64] ;  /* 0x0000000608087981 */ /* 0x000f62000c1e1500 */
[----:B-1----:R-:W-:-:S03]  /*26c0*/  IMAD.WIDE R6, R23, 0x2, R236 ;  /* 0x0000000217067825 */ /* 0x002fc600078e02ec */
[----:B------:R-:W5:Y:S01]  /*26d0*/  LDG.E.U16 R70, [R70.64] ;  /* 0x0000000646467981 */ /* 0x000f62000c1e1500 */
[----:B------:R-:W-:-:S03]  /*26e0*/  IMAD.WIDE R68, R23, 0x2, R210 ;  /* 0x0000000217447825 */ /* 0x000fc600078e02d2 */
[----:B------:R-:W5:Y:S01]  /*26f0*/  LDG.E.U16 R6, [R6.64] ;  /* 0x0000000606067981 */ /* 0x000f62000c1e1500 */
[----:B------:R-:W-:-:S03]  /*2700*/  IMAD.WIDE R76, R23, 0x2, R194 ;  /* 0x00000002174c7825 */ /* 0x000fc600078e02c2 */
[----:B------:R-:W5:Y:S04]  /*2710*/  LDG.E.U16 R68, [R68.64] ;  /* 0x0000000644447981 */ /* 0x000f68000c1e1500 */
[----:B------:R-:W5:Y:S04]  /*2720*/  LDG.E.U16 R76, [R76.64] ;  /* 0x000000064c4c7981 */ /* 0x000f68000c1e1500 */
[----:B------:R-:W-:Y:S01]  /*2730*/  BAR.SYNC.DEFER_BLOCKING 0x0 ;  /* 0x0000000000007b1d */ /* 0x000fe20000010000 */
[C---:B------:R-:W-:Y:S02]  /*2740*/  LOP3.LUT R112, R19.reuse, 0x20, RZ, 0x3c, !PT ;  /* 0x0000002013707812 */ /* 0x040fe400078e3cff */
[----:B------:R-:W-:-:S02]  /*2750*/  LOP3.LUT R113, R19, 0x40, RZ, 0x3c, !PT ;  /* 0x0000004013717812 */ /* 0x000fc400078e3cff */
[C---:B------:R-:W-:Y:S02]  /*2760*/  LOP3.LUT R213, R21.reuse, 0x20, RZ, 0x3c, !PT ;  /* 0x0000002015d57812 */ /* 0x040fe400078e3cff */
[C---:B------:R-:W-:Y:S02]  /*2770*/  LOP3.LUT R212, R21.reuse, 0x40, RZ, 0x3c, !PT ;  /* 0x0000004015d47812 */ /* 0x040fe400078e3cff */
[----:B------:R-:W-:Y:S01]  /*2780*/  LOP3.LUT R117, R21, 0x60, RZ, 0x3c, !PT ;  /* 0x0000006015757812 */ /* 0x000fe200078e3cff */
[----:B--2---:R-:W-:Y:S04]  /*2790*/  STS.U16 [R19+0x4000], R3 ;  /* 0x0040000313007388 */ /* 0x004fe80000000400 */
[----:B---3--:R-:W-:Y:S04]  /*27a0*/  STS.U16 [R19+0x4800], R67 ;  /* 0x0048004313007388 */ /* 0x008fe80000000400 */
[----:B----4-:R-:W-:Y:S04]  /*27b0*/  STS.U16 [R19+0x5000], R85 ;  /* 0x0050005513007388 */ /* 0x010fe80000000400 */
        /* <DEDUP_REMOVED lines=13> */
[----:B------:R-:W-:Y:S04]  /*2890*/  STS.U16 [R113+0x4400], R5 ;  /* 0x0044000571007388 */ /* 0x000fe80000000400 */
[----:B------:R-:W-:Y:S01]  /*28a0*/  STS.U16 [R113+0x4c00], R79 ;  /* 0x004c004f71007388 */ /* 0x000fe20000000400 */
[----:B0-----:R-:W-:-:S03]  /*28b0*/  LOP3.LUT R112, R19, 0x60, RZ, 0x3c, !PT ;  /* 0x0000006013707812 */ /* 0x001fc600078e3cff */
        /* <DEDUP_REMOVED lines=14> */
[----:B------:R-:W-:Y:S06]  /*29a0*/  BAR.SYNC.DEFER_BLOCKING 0x0 ;  /* 0x0000000000007b1d */ /* 0x000fec0000010000 */
[----:B------:R-:W-:Y:S04]  /*29b0*/  LDSM.16.MT88.4 R76, [R21] ;  /* 0x00000000154c783b */ /* 0x000fe80000004200 */
[----:B------:R-:W0:Y:S04]  /*29c0*/  LDSM.16.M88.4 R4, [R43+0x4000] ;  /* 0x004000002b04783b */ /* 0x000e280000000200 */
[----:B------:R-:W1:Y:S04]  /*29d0*/  LDSM.16.MT88.4 R68, [R213] ;  /* 0x00000000d544783b */ /* 0x000e680000004200 */
[----:B------:R-:W2:Y:S04]  /*29e0*/  LDSM.16.MT88.4 R124, [R212] ;  /* 0x00000000d47c783b */ /* 0x000ea80000004200 */
[----:B------:R-:W3:Y:S04]  /*29f0*/  LDSM.16.MT88.4 R112, [R117] ;  /* 0x000000007570783b */ /* 0x000ee80000004200 */
[----:B------:R-:W4:Y:S04]  /*2a00*/  LDSM.16.MT88.4 R84, [R21+0x800] ;  /* 0x000800001554783b */ /* 0x000f280000004200 */
[----:B------:R-:W5:Y:S04]  /*2a10*/  LDSM.16.MT88.4 R88, [R213+0x800] ;  /* 0x00080000d558783b */ /* 0x000f680000004200 */
[----:B------:R-:W3:Y:S04]  /*2a20*/  LDSM.16.MT88.4 R120, [R212+0x800] ;  /* 0x00080000d478783b */ /* 0x000ee80000004200 */
[----:B------:R-:W4:Y:S01]  /*2a30*/  LDSM.16.MT88.4 R108, [R117+0x800] ;  /* 0x00080000756c783b */ /* 0x000f220000004200 */
[----:B------:R-:W-:-:S03]  /*2a40*/  LOP3.LUT R3, R43, 0x40, RZ, 0x3c, !PT ;  /* 0x000000402b037812 */ /* 0x000fc600078e3cff */
[----:B------:R-:W-:Y:S04]  /*2a50*/  LDSM.16.MT88.4 R100, [R212+0x1000] ;  /* 0x00100000d464783b */ /* 0x000fe80000004200 */
[----:B------:R-:W-:Y:S01]  /*2a60*/  LDSM.16.MT88.4 R96, [R213+0x1000] ;  /* 0x00100000d560783b */ /* 0x000fe20000004200 */
[-C--:B0-----:R-:W-:Y:S08]  /*2a70*/  HMMA.16816.F32.BF16 R76, R76, R4.reuse, RZ ;  /* 0x000000044c4c723c */ /* 0x081ff000000418ff */
[-C--:B-1----:R-:W-:Y:S08]  /*2a80*/  HMMA.16816.F32.BF16 R68, R68, R4.reuse, RZ ;  /* 0x000000044444723c */ /* 0x082ff000000418ff */
[-C--:B--2---:R-:W-:Y:S08]  /*2a90*/  HMMA.16816.F32.BF16 R124, R124, R4.reuse, RZ ;  /* 0x000000047c7c723c */ /* 0x084ff000000418ff */
[----:B---3--:R-:W-:Y:S08]  /*2aa0*/  HMMA.16816.F32.BF16 R112, R112, R4, RZ ;  /* 0x000000047070723c */ /* 0x008ff000000418ff */
[-C--:B----4-:R-:W-:Y:S01]  /*2ab0*/  HMMA.16816.F32.BF16 R84, R84, R6.reuse, R76 ;  /* 0x000000065454723c */ /* 0x090fe2000004184c */
[----:B------:R-:W-:Y:S07]  /*2ac0*/  LDSM.16.MT88.4 R76, [R21+0x1000] ;  /* 0x00100000154c783b */ /* 0x000fee0000004200 */
[-C--:B-----5:R-:W-:Y:S01]  /*2ad0*/  HMMA.16816.F32.BF16 R88, R88, R6.reuse, R68 ;  /* 0x000000065858723c */ /* 0x0a0fe20000041844 */
[----:B------:R-:W0:Y:S07]  /*2ae0*/  LDSM.16.M88.4 R68, [R3+0x4000] ;  /* 0x004000000344783b */ /* 0x000e2e0000000200 */
[-C--:B------:R-:W-:Y:S01]  /*2af0*/  HMMA.16816.F32.BF16 R120, R120, R6.reuse, R124 ;  /* 0x000000067878723c */ /* 0x080fe2000004187c */
[----:B------:R-:W-:Y:S07]  /*2b00*/  LDSM.16.MT88.4 R124, [R212+0x3000] ;  /* 0x00300000d47c783b */ /* 0x000fee0000004200 */
[----:B------:R-:W-:Y:S01]  /*2b10*/  HMMA.16816.F32.BF16 R112, R108, R6, R112 ;  /* 0x000000066c70723c */ /* 0x000fe20000041870 */
[----:B------:R-:W1:Y:S04]  /*2b20*/  LDSM.16.MT88.4 R108, [R117+0x1000] ;  /* 0x00100000756c783b */ /* 0x000e680000004200 */
[----:B------:R-:W2:Y:S03]  /*2b30*/  LDSM.16.MT88.4 R4, [R21+0x1800] ;  /* 0x001800001504783b */ /* 0x000ea60000004200 */
[-C--:B0-----:R-:W-:Y:S01]  /*2b40*/  HMMA.16816.F32.BF16 R76, R76, R68.reuse, R84 ;  /* 0x000000444c4c723c */ /* 0x081fe20000041854 */
[----:B------:R-:W0:Y:S07]  /*2b50*/  LDSM.16.MT88.4 R84, [R213+0x1800] ;  /* 0x00180000d554783b */ /* 0x000e2e0000004200 */
[-C--:B------:R-:W-:Y:S01]  /*2b60*/  HMMA.16816.F32.BF16 R100, R100, R68.reuse, R120 ;  /* 0x000000446464723c */ /* 0x080fe20000041878 */
[----:B------:R-:W3:Y:S07]  /*2b70*/  LDSM.16.MT88.4 R120, [R212+0x1800] ;  /* 0x00180000d478783b */ /* 0x000eee0000004200 */
[-C--:B------:R-:W-:Y:S01]  /*2b80*/  HMMA.16816.F32.BF16 R88, R96, R68.reuse, R88 ;  /* 0x000000446058723c */ /* 0x080fe20000041858 */
[----:B------:R-:W4:Y:S07]  /*2b90*/  LDSM.16.MT88.4 R96, [R117+0x1800] ;  /* 0x001800007560783b */ /* 0x000f2e0000004200 */
[----:B-1----:R-:W-:Y:S01]  /*2ba0*/  HMMA.16816.F32.BF16 R108, R108, R68, R112 ;  /* 0x000000446c6c723c */ /* 0x002fe20000041870 */
[----:B------:R-:W-:Y:S07]  /*2bb0*/  LDSM.16.MT88.4 R112, [R21+0x2000] ;  /* 0x002000001570783b */ /* 0x000fee0000004200 */
[-C--:B--2---:R-:W-:Y:S01]  /*2bc0*/  HMMA.16816.F32.BF16 R4, R4, R70.reuse, R76 ;  /* 0x000000460404723c */ /* 0x084fe2000004184c */
[----:B------:R-:W1:Y:S07]  /*2bd0*/  LDSM.16.M88.4 R76, [R43+0x4080] ;  /* 0x004080002b4c783b */ /* 0x000e6e0000000200 */
[-C--:B0-----:R-:W-:Y:S01]  /*2be0*/  HMMA.16816.F32.BF16 R84, R84, R70.reuse, R88 ;  /* 0x000000465454723c */ /* 0x081fe20000041858 */
[----:B------:R-:W0:Y:S07]  /*2bf0*/  LDSM.16.MT88.4 R88, [R117+0x2000] ;  /* 0x002000007558783b */ /* 0x000e2e0000004200 */
[-C--:B---3--:R-:W-:Y:S01]  /*2c00*/  HMMA.16816.F32.BF16 R100, R120, R70.reuse, R100 ;  /* 0x000000467864723c */ /* 0x088fe20000041864 */
[----:B------:R-:W2:Y:S07]  /*2c10*/  LDSM.16.MT88.4 R120, [R213+0x2000] ;  /* 0x00200000d578783b */ /* 0x000eae0000004200 */
[----:B----4-:R-:W-:Y:S01]  /*2c20*/  HMMA.16816.F32.BF16 R96, R96, R70, R108 ;  /* 0x000000466060723c */ /* 0x010fe2000004186c */
[----:B------:R-:W3:Y:S04]  /*2c30*/  LDSM.16.MT88.4 R108, [R212+0x2000] ;  /* 0x00200000d46c783b */ /* 0x000ee80000004200 */
[----:B------:R-:W4:Y:S03]  /*2c40*/  LDSM.16.MT88.4 R68, [R21+0x2800] ;  /* 0x002800001544783b */ /* 0x000f260000004200 */
[-C--:B-1----:R-:W-:Y:S01]  /*2c50*/  HMMA.16816.F32.BF16 R112, R112, R76.reuse, R4 ;  /* 0x0000004c7070723c */ /* 0x082fe20000041804 */
[----:B------:R-:W1:Y:S11]  /*2c60*/  LDSM.16.MT88.4 R4, [R213+0x2800] ;  /* 0x00280000d504783b */ /* 0x000e760000004200 */
[----:B------:R-:W-:Y:S04]  /*2c70*/  @!UPT UIADD3 URZ, URZ, URZ, URZ ;  /* 0x0000003f3f3ff290 */ /* 0x000fe8000fffe03f */
[-C--:B0-----:R-:W-:Y:S01]  /*2c80*/  HMMA.16816.F32.BF16 R88, R88, R76.reuse, R96 ;  /* 0x0000004c5858723c */ /* 0x081fe20000041860 */
[----:B------:R-:W0:Y:S07]  /*2c90*/  LDSM.16.MT88.4 R96, [R212+0x2800] ;  /* 0x00280000d460783b */ /* 0x000e2e0000004200 */
[-C--:B--2---:R-:W-:Y:S01]  /*2ca0*/  HMMA.16816.F32.BF16 R84, R120, R76.reuse, R84 ;  /* 0x0000004c7854723c */ /* 0x084fe20000041854 */
[----:B------:R-:W-:Y:S07]  /*2cb0*/  LDSM.16.MT88.4 R120, [R21+0x3000] ;  /* 0x003000001578783b */ /* 0x000fee0000004200 */
[----:B---3--:R-:W-:Y:S01]  /*2cc0*/  HMMA.16816.F32.BF16 R100, R108, R76, R100 ;  /* 0x0000004c6c64723c */ /* 0x008fe20000041864 */
[----:B------:R-:W2:Y:S07]  /*2cd0*/  LDSM.16.MT88.4 R108, [R117+0x2800] ;  /* 0x00280000756c783b */ /* 0x000eae0000004200 */
[-C--:B----4-:R-:W-:Y:S01]  /*2ce0*/  HMMA.16816.F32.BF16 R68, R68, R78.reuse, R112 ;  /* 0x0000004e4444723c */ /* 0x090fe20000041870 */
[----:B------:R-:W3:Y:S07]  /*2cf0*/  LDSM.16.M88.4 R112, [R3+0x4080] ;  /* 0x004080000370783b */ /* 0x000eee0000000200 */
[-C--:B-1----:R-:W-:Y:S01]  /*2d00*/  HMMA.16816.F32.BF16 R4, R4, R78.reuse, R84 ;  /* 0x0000004e0404723c */ /* 0x082fe20000041854 */
[----:B------:R-:W1:Y:S07]  /*2d10*/  LDSM.16.MT88.4 R84, [R213+0x3000] ;  /* 0x00300000d554783b */ /* 0x000e6e0000004200 */
[-C--:B0-----:R-:W-:Y:S01]  /*2d20*/  HMMA.16816.F32.BF16 R96, R96, R78.reuse, R100 ;  /* 0x0000004e6060723c */ /* 0x081fe20000041864 */
[----:B------:R-:W0:Y:S07]  /*2d30*/  LDSM.16.MT88.4 R100, [R21+0x3800] ;  /* 0x003800001564783b */ /* 0x000e2e0000004200 */
[----:B--2---:R-:W-:Y:S01]  /*2d40*/  HMMA.16816.F32.BF16 R88, R108, R78, R88 ;  /* 0x0000004e6c58723c */ /* 0x004fe20000041858 */
[----:B------:R-:W2:Y:S04]  /*2d50*/  LDSM.16.MT88.4 R108, [R213+0x3800] ;  /* 0x00380000d56c783b */ /* 0x000ea80000004200 */
[----:B------:R-:W4:Y:S03]  /*2d60*/  LDSM.16.MT88.4 R76, [R117+0x3000] ;  /* 0x00300000754c783b */ /* 0x000f260000004200 */
[-C--:B---3--:R-:W-:Y:S01]  /*2d70*/  HMMA.16816.F32.BF16 R68, R120, R112.reuse, R68 ;  /* 0x000000707844723c */ /* 0x088fe20000041844 */
[----:B------:R3:W-:Y:S07]  /*2d80*/  LDSM.16.MT88.4 R120, [R117+0x3800] ;  /* 0x003800007578783b */ /* 0x0007ee0000004200 */
[-C--:B-1----:R-:W-:Y:S01]  /*2d90*/  HMMA.16816.F32.BF16 R4, R84, R112.reuse, R4 ;  /* 0x000000705404723c */ /* 0x082fe20000041804 */
[----:B------:R-:W1:Y:S04]  /*2da0*/  LDSM.16.MT88.4 R84, [R212+0x3800] ;  /* 0x00380000d454783b */ /* 0x000e680000004200 */
[----:B------:R-:W5:Y:S04]  /*2db0*/  S2R R10, SR_CTAID.X ;  /* 0x00000000000a7919 */ /* 0x000f680000002500 */
[----:B---3--:R-:W3:Y:S01]  /*2dc0*/  S2R R117, SR_TID.X ;  /* 0x0000000000757919 */ /* 0x008ee20000002100 */
[----:B------:R-:W-:Y:S08]  /*2dd0*/  HMMA.16816.F32.BF16 R96, R124, R112, R96 ;  /* 0x000000707c60723c */ /* 0x000ff00000041860 */
[-C--:B0-----:R-:W-:Y:S08]  /*2de0*/  HMMA.16816.F32.BF16 R68, R100, R114.reuse, R68 ;  /* 0x000000726444723c */ /* 0x081ff00000041844 */
[----:B--2---:R-:W-:Y:S08]  /*2df0*/  HMMA.16816.F32.BF16 R4, R108, R114, R4 ;  /* 0x000000726c04723c */ /* 0x004ff00000041804 */
[----:B----4-:R-:W-:Y:S01]  /*2e00*/  HMMA.16816.F32.BF16 R76, R76, R112, R88 ;  /* 0x000000704c4c723c */ /* 0x010fe20000041858 */
[----:B-----5:R-:W-:Y:S01]  /*2e10*/  IMAD.SHL.U32 R10, R10, 0x40, RZ ;  /* 0x000000400a0a7824 */ /* 0x020fe200078e00ff */
[----:B---3--:R-:W-:-:S02]  /*2e20*/  LOP3.LUT R117, R117, 0x1c, RZ, 0xc0, !PT ;  /* 0x0000001c75757812 */ /* 0x008fc400078ec0ff */
[----:B------:R-:W-:Y:S02]  /*2e30*/  IADD3 R3, P0, R252, UR4, RZ ;  /* 0x00000004fc037c10 */ /* 0x000fe4000ff1e0ff */
[----:B------:R-:W-:Y:S02]  /*2e40*/  LEA.HI R10, R117, R10, RZ, 0x1e ;  /* 0x0000000a750a7211 */ /* 0x000fe400078ff0ff */
[----:B-1----:R-:W-:Y:S01]  /*2e50*/  HMMA.16816.F32.BF16 R84, R84, R114, R96 ;  /* 0x000000725454723c */ /* 0x002fe20000041860 */
[----:B------:R-:W-:Y:S01]  /*2e60*/  IMAD.X R67, RZ, RZ, UR5, P0 ;  /* 0x00000005ff437e24 */ /* 0x000fe200080e06ff */
[CC--:B------:R-:W-:Y:S01]  /*2e70*/  ISETP.GT.U32.AND P4, PT, R3.reuse, R10.reuse, PT ;  /* 0x0000000a0300720c */ /* 0x0c0fe20003f84070 */
[----:B------:R-:W-:Y:S01]  /*2e80*/  FMUL R68, R68, c[0x0][0x188] ;  /* 0x0000620044447a20 */ /* 0x000fe20000400000 */
[----:B------:R-:W-:Y:S02]  /*2e90*/  ISETP.GE.U32.AND P2, PT, R3, R10, PT ;  /* 0x0000000a0300720c */ /* 0x000fe40003f46070 */
[----:B------:R-:W-:Y:S01]  /*2ea0*/  ISETP.GT.U32.AND.EX P4, PT, R67, RZ, PT, P4 ;  /* 0x000000ff4300720c */ /* 0x000fe20003f84140 */
[----:B------:R-:W-:Y:S01]  /*2eb0*/  FMUL R69, R69, c[0x0][0x188] ;  /* 0x0000620045457a20 */ /* 0x000fe20000400000 */
[----:B------:R-:W-:Y:S01]  /*2ec0*/  ISETP.GE.U32.AND.EX P2, PT, R67, RZ, PT, P2 ;  /* 0x000000ff4300720c */ /* 0x000fe20003f46120 */
[----:B------:R-:W-:Y:S01]  /*2ed0*/  FMUL R88, R4, c[0x0][0x188] ;  /* 0x0000620004587a20 */ /* 0x000fe20000400000 */
[----:B------:R-:W-:-:S02]  /*2ee0*/  FSEL R4, R68, -INF , !P4 ;  /* 0xff80000044047808 */ /* 0x000fc40006000000 */
[CC--:B------:R-:W-:Y:S02]  /*2ef0*/  ISETP.GT.U32.AND P3, PT, R3.reuse, R32.reuse, PT ;  /* 0x000000200300720c */ /* 0x0c0fe40003f64070 */
[C---:B------:R-:W-:Y:S02]  /*2f00*/  ISETP.GE.U32.AND P0, PT, R3.reuse, R32, PT ;  /* 0x000000200300720c */ /* 0x040fe40003f06070 */
[----:B------:R-:W-:Y:S01]  /*2f10*/  HMMA.16816.F32.BF16 R76, R120, R114, R76 ;  /* 0x00000072784c723c */ /* 0x000fe2000004184c */
[CC--:B------:R-:W-:Y:S02]  /*2f20*/  ISETP.GT.U32.AND P1, PT, R3.reuse, R30.reuse, PT ;  /* 0x0000001e0300720c */ /* 0x0c0fe40003f24070 */
[----:B------:R-:W-:Y:S01]  /*2f30*/  ISETP.GE.U32.AND P4, PT, R3, R30, PT ;  /* 0x0000001e0300720c */ /* 0x000fe20003f86070 */
[----:B------:R-:W-:Y:S01]  /*2f40*/  FMUL R70, R70, c[0x0][0x188] ;  /* 0x0000620046467a20 */ /* 0x000fe20000400000 */
[----:B------:R-:W-:Y:S01]  /*2f50*/  FSEL R90, R69, -INF , !P2 ;  /* 0xff800000455a7808 */ /* 0x000fe20005000000 */
[----:B------:R-:W-:Y:S01]  /*2f60*/  FMUL R71, R71, c[0x0][0x188] ;  /* 0x0000620047477a20 */ /* 0x000fe20000400000 */
[----:B------:R-:W-:Y:S01]  /*2f70*/  ISETP.GT.U32.AND P2, PT, R3, R28, PT ;  /* 0x0000001c0300720c */ /* 0x000fe20003f44070 */
[----:B------:R-:W-:Y:S01]  /*2f80*/  FMUL R8, R5, c[0x0][0x188] ;  /* 0x0000620005087a20 */ /* 0x000fe20000400000 */
[----:B------:R-:W-:-:S02]  /*2f90*/  ISETP.GT.U32.AND.EX P3, PT, R67, RZ, PT, P3 ;  /* 0x000000ff4300720c */ /* 0x000fc40003f64130 */
[C---:B------:R-:W-:Y:S02]  /*2fa0*/  ISETP.GE.U32.AND.EX P0, PT, R67.reuse, RZ, PT, P0 ;  /* 0x000000ff4300720c */ /* 0x040fe40003f06100 */
[C---:B------:R-:W-:Y:S02]  /*2fb0*/  ISETP.GT.U32.AND.EX P1, PT, R67.reuse, RZ, PT, P1 ;  /* 0x000000ff4300720c */ /* 0x040fe40003f24110 */
[C---:B------:R-:W-:Y:S01]  /*2fc0*/  ISETP.GE.U32.AND.EX P4, PT, R67.reuse, RZ, PT, P4 ;  /* 0x000000ff4300720c */ /* 0x040fe20003f86140 */
[----:B------:R-:W-:Y:S01]  /*2fd0*/  FMUL R9, R6, c[0x0][0x188] ;  /* 0x0000620006097a20 */ /* 0x000fe20000400000 */
[----:B------:R-:W-:Y:S02]  /*2fe0*/  ISETP.GT.U32.AND.EX P2, PT, R67, RZ, PT, P2 ;  /* 0x000000ff4300720c */ /* 0x000fe40003f44120 */
[----:B------:R-:W-:Y:S02]  /*2ff0*/  FSEL R5, R70, -INF , !P3 ;  /* 0xff80000046057808 */ /* 0x000fe40005800000 */
[----:B------:R-:W-:-:S02]  /*3000*/  FSEL R89, R71, -INF , !P0 ;  /* 0xff80000047597808 */ /* 0x000fc40004000000 */
[----:B------:R-:W-:Y:S02]  /*3010*/  FSEL R88, R88, -INF , !P1 ;  /* 0xff80000058587808 */ /* 0x000fe40004800000 */
[----:B------:R-:W-:Y:S02]  /*3020*/  FSEL R6, R8, -INF , !P4 ;  /* 0xff80000008067808 */ /* 0x000fe40006000000 */
[C---:B------:R-:W-:Y:S02]  /*3030*/  ISETP.GE.U32.AND P3, PT, R3.reuse, R28, PT ;  /* 0x0000001c0300720c */ /* 0x040fe40003f66070 */
[CC--:B------:R-:W-:Y:S02]  /*3040*/  ISETP.GT.U32.AND P0, PT, R3.reuse, R118.reuse, PT ;  /* 0x000000760300720c */ /* 0x0c0fe40003f04070 */
[C---:B------:R-:W-:Y:S02]  /*3050*/  ISETP.GE.U32.AND P1, PT, R3.reuse, R118, PT ;  /* 0x000000760300720c */ /* 0x040fe40003f26070 */
[----:B------:R-:W-:Y:S01]  /*3060*/  ISETP.GT.U32.AND P4, PT, R3, R119, PT ;  /* 0x000000770300720c */ /* 0x000fe20003f84070 */
[----:B------:R-:W-:Y:S01]  /*3070*/  FMUL R7, R7, c[0x0][0x188] ;  /* 0x0000620007077a20 */ /* 0x000fe20000400000 */
[----:B------:R-:W-:Y:S01]  /*3080*/  FSEL R8, R9, -INF , !P2 ;  /* 0xff80000009087808 */ /* 0x000fe20005000000 */
[----:B------:R-:W-:Y:S01]  /*3090*/  FMUL R71, R84, c[0x0][0x188] ;  /* 0x0000620054477a20 */ /* 0x000fe20000400000 */
[----:B------:R-:W-:Y:S01]  /*30a0*/  ISETP.GE.U32.AND.EX P3, PT, R67, RZ, PT, P3 ;  /* 0x000000ff4300720c */ /* 0x000fe20003f66130 */
[----:B------:R-:W-:Y:S01]  /*30b0*/  FMUL R10, R85, c[0x0][0x188] ;  /* 0x00006200550a7a20 */ /* 0x000fe20000400000 */
[C---:B------:R-:W-:Y:S01]  /*30c0*/  ISETP.GT.U32.AND.EX P0, PT, R67.reuse, RZ, PT, P0 ;  /* 0x000000ff4300720c */ /* 0x040fe20003f04100 */
[----:B------:R-:W-:Y:S01]  /*30d0*/  FMUL R9, R86, c[0x0][0x188] ;  /* 0x0000620056097a20 */ /* 0x000fe20000400000 */
[----:B------:R-:W-:-:S02]  /*30e0*/  ISETP.GE.U32.AND.EX P1, PT, R67, RZ, PT, P1 ;  /* 0x000000ff4300720c */ /* 0x000fc40003f26110 */
[----:B------:R-:W-:Y:S02]  /*30f0*/  ISETP.GT.U32.AND.EX P4, PT, R67, RZ, PT, P4 ;  /* 0x000000ff4300720c */ /* 0x000fe40003f84140 */
[----:B------:R-:W-:Y:S02]  /*3100*/  FSEL R7, R7, -INF , !P3 ;  /* 0xff80000007077808 */ /* 0x000fe40005800000 */
[----:B------:R-:W-:Y:S02]  /*3110*/  FSEL R71, R71, -INF , !P0 ;  /* 0xff80000047477808 */ /* 0x000fe40004000000 */
[----:B------:R-:W-:Y:S02]  /*3120*/  FSEL R10, R10, -INF , !P1 ;  /* 0xff8000000a0a7808 */ /* 0x000fe40004800000 */
[----:B------:R-:W-:Y:S02]  /*3130*/  FSEL R9, R9, -INF , !P4 ;  /* 0xff80000009097808 */ /* 0x000fe40006000000 */
[----:B------:R-:W-:-:S02]  /*3140*/  ISETP.GE.U32.AND P2, PT, R3, R119, PT ;  /* 0x000000770300720c */ /* 0x000fc40003f46070 */
[CC--:B------:R-:W-:Y:S02]  /*3150*/  ISETP.GT.U32.AND P3, PT, R3.reuse, R128.reuse, PT ;  /* 0x000000800300720c */ /* 0x0c0fe40003f64070 */
[C---:B------:R-:W-:Y:S02]  /*3160*/  ISETP.GE.U32.AND P0, PT, R3.reuse, R128, PT ;  /* 0x000000800300720c */ /* 0x040fe40003f06070 */
[CC--:B------:R-:W-:Y:S02]  /*3170*/  ISETP.GT.U32.AND P1, PT, R3.reuse, R129.reuse, PT ;  /* 0x000000810300720c */ /* 0x0c0fe40003f24070 */
[----:B------:R-:W-:Y:S01]  /*3180*/  ISETP.GE.U32.AND P4, PT, R3, R129, PT ;  /* 0x000000810300720c */ /* 0x000fe20003f86070 */
[----:B------:R-:W-:Y:S01]  /*3190*/  FMUL R68, R78, c[0x0][0x188] ;  /* 0x000062004e447a20 */ /* 0x000fe20000400000 */
[C---:B------:R-:W-:Y:S02]  /*31a0*/  ISETP.GE.U32.AND.EX P2, PT, R67.reuse, RZ, PT, P2 ;  /* 0x000000ff4300720c */ /* 0x040fe40003f46120 */
[----:B------:R-:W-:-:S02]  /*31b0*/  ISETP.GT.U32.AND.EX P3, PT, R67, RZ, PT, P3 ;  /* 0x000000ff4300720c */ /* 0x000fc40003f64130 */
[C---:B------:R-:W-:Y:S02]  /*31c0*/  ISETP.GE.U32.AND.EX P0, PT, R67.reuse, RZ, PT, P0 ;  /* 0x000000ff4300720c */ /* 0x040fe40003f06100 */
[C---:B------:R-:W-:Y:S02]  /*31d0*/  ISETP.GT.U32.AND.EX P1, PT, R67.reuse, RZ, PT, P1 ;  /* 0x000000ff4300720c */ /* 0x040fe40003f24110 */
[----:B------:R-:W-:Y:S01]  /*31e0*/  ISETP.GE.U32.AND.EX P4, PT, R67, RZ, PT, P4 ;  /* 0x000000ff4300720c */ /* 0x000fe20003f86140 */
[----:B------:R-:W-:Y:S02]  /*31f0*/  FMUL R67, R79, c[0x0][0x188] ;  /* 0x000062004f437a20 */ /* 0x000fe40000400000 */
[----:B------:R-:W-:Y:S02]  /*3200*/  FMUL R87, R87, c[0x0][0x188] ;  /* 0x0000620057577a20 */ /* 0x000fe40000400000 */
[----:B------:R-:W-:Y:S02]  /*3210*/  FMUL R70, R76, c[0x0][0x188] ;  /* 0x000062004c467a20 */ /* 0x000fe40000400000 */
[----:B------:R-:W-:Y:S01]  /*3220*/  FMUL R69, R77, c[0x0][0x188] ;  /* 0x000062004d457a20 */ /* 0x000fe20000400000 */
[----:B------:R-:W-:-:S02]  /*3230*/  FSEL R68, R68, -INF , !P1 ;  /* 0xff80000044447808 */ /* 0x000fc40004800000 */
[----:B------:R-:W-:Y:S02]  /*3240*/  FSEL R67, R67, -INF , !P4 ;  /* 0xff80000043437808 */ /* 0x000fe40006000000 */
[----:B------:R-:W-:Y:S02]  /*3250*/  FMNMX R101, R4, R90, !PT ;  /* 0x0000005a04657209 */ /* 0x000fe40007800000 */
[----:B------:R-:W-:Y:S02]  /*3260*/  FSEL R76, R87, -INF , !P2 ;  /* 0xff800000574c7808 */ /* 0x000fe40005000000 */
[----:B------:R-:W-:Y:S02]  /*3270*/  FSEL R70, R70, -INF , !P3 ;  /* 0xff80000046467808 */ /* 0x000fe40005800000 */
[----:B------:R-:W-:Y:S02]  /*3280*/  FSEL R69, R69, -INF , !P0 ;  /* 0xff80000045457808 */ /* 0x000fe40004000000 */
[----:B------:R-:W-:-:S02]  /*3290*/  FMNMX R99, R5, R89, !PT ;  /* 0x0000005905637209 */ /* 0x000fc40007800000 */
[----:B------:R-:W-:Y:S02]  /*32a0*/  FMNMX R98, R88, R6, !PT ;  /* 0x0000000658627209 */ /* 0x000fe40007800000 */
[----:B------:R-:W-:Y:S01]  /*32b0*/  FMNMX R97, R8, R7, !PT ;  /* 0x0000000708617209 */ /* 0x000fe20007800000 */
[----:B------:R-:W0:Y:S01]  /*32c0*/  SHFL.BFLY PT, R102, R101, 0x2, 0x1f ;  /* 0x0c401f0065667f89 */ /* 0x000e2200000e0000 */
[----:B------:R-:W-:Y:S02]  /*32d0*/  FMNMX R96, R71, R10, !PT ;  /* 0x0000000a47607209 */ /* 0x000fe40007800000 */
[----:B------:R-:W-:Y:S01]  /*32e0*/  FMNMX R86, R68, R67, !PT ;  /* 0x0000004344567209 */ /* 0x000fe20007800000 */
[----:B------:R-:W1:Y:S01]  /*32f0*/  SHFL.BFLY PT, R100, R99, 0x2, 0x1f ;  /* 0x0c401f0063647f89 */ /* 0x000e6200000e0000 */
[----:B------:R-:W-:Y:S02]  /*3300*/  FMNMX R91, R9, R76, !PT ;  /* 0x0000004c095b7209 */ /* 0x000fe40007800000 */
[----:B------:R-:W-:Y:S01]  /*3310*/  FMNMX R87, R70, R69, !PT ;  /* 0x0000004546577209 */ /* 0x000fe20007800000 */
[----:B------:R-:W2:Y:S04]  /*3320*/  SHFL.BFLY PT, R78, R98, 0x2, 0x1f ;  /* 0x0c401f00624e7f89 */ /* 0x000ea800000e0000 */
[----:B------:R-:W3:Y:S04]  /*3330*/  SHFL.BFLY PT, R79, R97, 0x2, 0x1f ;  /* 0x0c401f00614f7f89 */ /* 0x000ee800000e0000 */
[----:B------:R-:W4:Y:S04]  /*3340*/  SHFL.BFLY PT, R84, R96, 0x2, 0x1f ;  /* 0x0c401f0060547f89 */ /* 0x000f2800000e0000 */
[----:B------:R-:W5:Y:S04]  /*3350*/  SHFL.BFLY PT, R77, R86, 0x2, 0x1f ;  /* 0x0c401f00564d7f89 */ /* 0x000f6800000e0000 */
[----:B------:R-:W5:Y:S04]  /*3360*/  SHFL.BFLY PT, R85, R91, 0x2, 0x1f ;  /* 0x0c401f005b557f89 */ /* 0x000f6800000e0000 */
[----:B------:R-:W5:Y:S01]  /*3370*/  SHFL.BFLY PT, R3, R87, 0x2, 0x1f ;  /* 0x0c401f0057037f89 */ /* 0x000f6200000e0000 */
[----:B0-----:R-:W-:-:S02]  /*3380*/  FMNMX R102, R101, R102, !PT ;  /* 0x0000006665667209 */ /* 0x001fc40007800000 */
[----:B-1----:R-:W-:Y:S02]  /*3390*/  FMNMX R100, R99, R100, !PT ;  /* 0x0000006463647209 */ /* 0x002fe40007800000 */
[----:B--2---:R-:W-:Y:S02]  /*33a0*/  FMNMX R78, R98, R78, !PT ;  /* 0x0000004e624e7209 */ /* 0x004fe40007800000 */
[----:B---3--:R-:W-:Y:S02]  /*33b0*/  FMNMX R79, R97, R79, !PT ;  /* 0x0000004f614f7209 */ /* 0x008fe40007800000 */
[----:B----4-:R-:W-:Y:S02]  /*33c0*/  FMNMX R84, R96, R84, !PT ;  /* 0x0000005460547209 */ /* 0x010fe40007800000 */
[----:B-----5:R-:W-:Y:S02]  /*33d0*/  FMNMX R77, R86, R77, !PT ;  /* 0x0000004d564d7209 */ /* 0x020fe40007800000 */
[----:B------:R-:W0:Y:S01]  /*33e0*/  SHFL.BFLY PT, R86, R102, 0x1, 0x1f ;  /* 0x0c201f0066567f89 */ /* 0x000e2200000e0000 */
[----:B------:R-:W-:-:S03]  /*33f0*/  FMNMX R85, R91, R85, !PT ;  /* 0x000000555b557209 */ /* 0x000fc60007800000 */
[----:B------:R-:W-:Y:S01]  /*3400*/  SHFL.BFLY PT, R91, R78, 0x1, 0x1f ;  /* 0x0c201f004e5b7f89 */ /* 0x000fe200000e0000 */
[----:B------:R-:W-:-:S03]  /*3410*/  FMNMX R3, R87, R3, !PT ;  /* 0x0000000357037209 */ /* 0x000fc60007800000 */
[----:B------:R-:W1:Y:S04]  /*3420*/  SHFL.BFLY PT, R87, R100, 0x1, 0x1f ;  /* 0x0c201f0064577f89 */ /* 0x000e6800000e0000 */
[----:B------:R-:W2:Y:S04]  /*3430*/  SHFL.BFLY PT, R96, R79, 0x1, 0x1f ;  /* 0x0c201f004f607f89 */ /* 0x000ea800000e0000 */
[----:B------:R-:W3:Y:S04]  /*3440*/  SHFL.BFLY PT, R97, R84, 0x1, 0x1f ;  /* 0x0c201f0054617f89 */ /* 0x000ee800000e0000 */
[----:B------:R-:W4:Y:S04]  /*3450*/  SHFL.BFLY PT, R98, R85, 0x1, 0x1f ;  /* 0x0c201f0055627f89 */ /* 0x000f2800000e0000 */
[----:B------:R-:W5:Y:S04]  /*3460*/  SHFL.BFLY PT, R99, R3, 0x1, 0x1f ;  /* 0x0c201f0003637f89 */ /* 0x000f6800000e0000 */
[----:B------:R-:W5:Y:S01]  /*3470*/  SHFL.BFLY PT, R101, R77, 0x1, 0x1f ;  /* 0x0c201f004d657f89 */ /* 0x000f6200000e0000 */
[----:B0-----:R-:W-:-:S03]  /*3480*/  FMNMX R86, R102, R86, !PT ;  /* 0x0000005666567209 */ /* 0x001fc60007800000 */
[----:B------:R-:W-:Y:S01]  /*3490*/  BAR.SYNC.DEFER_BLOCKING 0x0 ;  /* 0x0000000000007b1d */ /* 0x000fe20000010000 */
[----:B-1----:R-:W-:Y:S02]  /*34a0*/  FMNMX R87, R100, R87, !PT ;  /* 0x0000005764577209 */ /* 0x002fe40007800000 */
[----:B------:R-:W-:Y:S02]  /*34b0*/  FMNMX R91, R78, R91, !PT ;  /* 0x0000005b4e5b7209 */ /* 0x000fe40007800000 */
[----:B--2---:R-:W-:Y:S02]  /*34c0*/  FMNMX R96, R79, R96, !PT ;  /* 0x000000604f607209 */ /* 0x004fe40007800000 */
[----:B---3--:R-:W-:Y:S01]  /*34d0*/  FMNMX R97, R84, R97, !PT ;  /* 0x0000006154617209 */ /* 0x008fe20007800000 */
[----:B------:R-:W0:Y:S01]  /*34e0*/  S2R R117, SR_TID.X ;  /* 0x0000000000757919 */ /* 0x000e220000002100 */
[----:B----4-:R-:W-:Y:S02]  /*34f0*/  FMNMX R98, R85, R98, !PT ;  /* 0x0000006255627209 */ /* 0x010fe40007800000 */
[----:B-----5:R-:W-:-:S02]  /*3500*/  FMNMX R99, R3, R99, !PT ;  /* 0x0000006303637209 */ /* 0x020fc40007800000 */
[----:B------:R-:W-:Y:S01]  /*3510*/  FMNMX R101, R77, R101, !PT ;  /* 0x000000654d657209 */ /* 0x000fe20007800000 */
[----:B------:R-:W-:Y:S04]  /*3520*/  @!P6 STS [R34+0x4000], R86 ;  /* 0x004000562200e388 */ /* 0x000fe80000000800 */
[----:B------:R-:W-:Y:S04]  /*3530*/  @!P6 STS [R35+0x4000], R87 ;  /* 0x004000572300e388 */ /* 0x000fe80000000800 */
[----:B------:R-:W-:Y:S04]  /*3540*/  @!P6 STS [R36+0x4000], R91 ;  /* 0x0040005b2400e388 */ /* 0x000fe80000000800 */
[----:B------:R-:W-:Y:S04]  /*3550*/  @!P6 STS [R37+0x4000], R96 ;  /* 0x004000602500e388 */ /* 0x000fe80000000800 */
[----:B------:R-:W-:Y:S04]  /*3560*/  @!P6 STS [R38+0x4000], R97 ;  /* 0x004000612600e388 */ /* 0x000fe80000000800 */
[----:B------:R-:W-:Y:S04]  /*3570*/  @!P6 STS [R39+0x4000], R98 ;  /* 0x004000622700e388 */ /* 0x000fe80000000800 */
[----:B------:R-:W-:Y:S04]  /*3580*/  @!P6 STS [R40+0x4000], R99 ;  /* 0x004000632800e388 */ /* 0x000fe80000000800 */
[----:B------:R-:W-:Y:S01]  /*3590*/  @!P6 STS [R41+0x4000], R101 ;  /* 0x004000652900e388 */ /* 0x000fe20000000800 */
[----:B0-----:R-:W-:-:S03]  /*35a0*/  LOP3.LUT R115, R117, 0xff, RZ, 0xc0, !PT ;  /* 0x000000ff75737812 */ /* 0x001fc600078ec0ff */
[----:B------:R-:W-:Y:S06]  /*35b0*/  BAR.SYNC.DEFER_BLOCKING 0x0 ;  /* 0x0000000000007b1d */ /* 0x000fec0000010000 */
[----:B------:R-:W0:Y:S04]  /*35c0*/  LDS R3, [R115.X4+0x4000] ;  /* 0x0040000073037984 */ /* 0x000e280000004800 */
[----:B------:R-:W1:Y:S04]  /*35d0*/  LDS R78, [R115.X4+0x4400] ;  /* 0x00440000734e7984 */ /* 0x000e680000004800 */
[----:B0-----:R-:W0:Y:S04]  /*35e0*/  SHFL.BFLY PT, R77, R3, 0x4, 0x1f ;  /* 0x0c801f00034d7f89 */ /* 0x001e2800000e0000 */
[----:B-1----:R-:W1:Y:S01]  /*35f0*/  SHFL.BFLY PT, R79, R78, 0x4, 0x1f ;  /* 0x0c801f004e4f7f89 */ /* 0x002e6200000e0000 */
[----:B0-----:R-:W-:-:S02]  /*3600*/  FMNMX R77, R3, R77, !PT ;  /* 0x0000004d034d7209 */ /* 0x001fc40007800000 */
[----:B-1----:R-:W-:-:S03]  /*3610*/  FMNMX R79, R78, R79, !PT ;  /* 0x0000004f4e4f7209 */ /* 0x002fc60007800000 */
[----:B------:R-:W0:Y:S04]  /*3620*/  SHFL.BFLY PT, R3, R77, 0x2, 0x1f ;  /* 0x0c401f004d037f89 */ /* 0x000e2800000e0000 */
[----:B------:R-:W1:Y:S01]  /*3630*/  SHFL.BFLY PT, R78, R79, 0x2, 0x1f ;  /* 0x0c401f004f4e7f89 */ /* 0x000e6200000e0000 */
[----:B0-----:R-:W-:Y:S02]  /*3640*/  FMNMX R77, R77, R3, !PT ;  /* 0x000000034d4d7209 */ /* 0x001fe40007800000 */
[----:B-1----:R-:W-:-:S03]  /*3650*/  FMNMX R3, R79, R78, !PT ;  /* 0x0000004e4f037209 */ /* 0x002fc60007800000 */
[----:B------:R-:W0:Y:S04]  /*3660*/  SHFL.BFLY PT, R78, R77, 0x1, 0x1f ;  /* 0x0c201f004d4e7f89 */ /* 0x000e2800000e0000 */
[----:B------:R-:W1:Y:S01]  /*3670*/  SHFL.BFLY PT, R79, R3, 0x1, 0x1f ;  /* 0x0c201f00034f7f89 */ /* 0x000e6200000e0000 */
[----:B0-----:R-:W-:Y:S02]  /*3680*/  FMNMX R84, R77, R78, !PT ;  /* 0x0000004e4d547209 */ /* 0x001fe40007800000 */
[----:B-1----:R-:W-:-:S03]  /*3690*/  FMNMX R85, R3, R79, !PT ;  /* 0x0000004f03557209 */ /* 0x002fc60007800000 */
[----:B------:R-:W-:Y:S04]  /*36a0*/  @!P5 STS [R115.X4+0x4000], R84 ;  /* 0x004000547300d388 */ /* 0x000fe80000004800 */
[----:B------:R-:W-:Y:S04]  /*36b0*/  @!P5 STS [R115.X4+0x4400], R85 ;  /* 0x004400557300d388 */ /* 0x000fe80000004800 */
[----:B------:R-:W-:Y:S01]  /*36c0*/  BAR.SYNC.DEFER_BLOCKING 0x0 ;  /* 0x0000000000007b1d */ /* 0x000fe20000010000 */
[----:B------:R-:W-:-:S05]  /*36d0*/  LOP3.LUT R117, R117, 0x1c, RZ, 0xc0, !PT ;  /* 0x0000001c75757812 */ /* 0x000fca00078ec0ff */
[----:B------:R-:W0:Y:S04]  /*36e0*/  LDS R3, [R117.X8+0x4000] ;  /* 0x0040000075037984 */ /* 0x000e280000008800 */
[----:B------:R-:W1:Y:S04]  /*36f0*/  LDS R79, [R33+0x4000] ;  /* 0x00400000214f7984 */ /* 0x000e680000000800 */
[----:B------:R-:W2:Y:S04]  /*3700*/  LDS R78, [R31+0x4000] ;  /* 0x004000001f4e7984 */ /* 0x000ea80000000800 */
[----:B------:R-:W3:Y:S04]  /*3710*/  LDS R77, [R29+0x4000] ;  /* 0x004000001d4d7984 */ /* 0x000ee80000000800 */
[----:B------:R-:W4:Y:S01]  /*3720*/  LDS R84, [R27+0x4000] ;  /* 0x004000001b547984 */ /* 0x000f220000000800 */
[----:B0-----:R-:W-:-:S05]  /*3730*/  FMNMX R3, R3, R66, !PT ;  /* 0x0000004203037209 */ /* 0x001fca0007800000 */
[----:B------:R-:W-:Y:S01]  /*3740*/  FADD R97, R4, -R3 ;  /* 0x8000000304617221 */ /* 0x000fe20000000000 */
[----:B-1----:R-:W-:Y:S02]  /*3750*/  FMNMX R4, R79, R65, !PT ;  /* 0x000000414f047209 */ /* 0x002fe40007800000 */
[----:B------:R-:W0:Y:S03]  /*3760*/  LDS R79, [R26+0x4000] ;  /* 0x004000001a4f7984 */ /* 0x000e260000000800 */
[----:B------:R-:W-:Y:S01]  /*3770*/  FADD R85, R5, -R4 ;  /* 0x8000000405557221 */ /* 0x000fe20000000000 */
[----:B--2---:R-:W-:Y:S02]  /*3780*/  FMNMX R5, R78, R64, !PT ;  /* 0x000000404e057209 */ /* 0x004fe40007800000 */
[----:B------:R-:W-:Y:S01]  /*3790*/  LDS R78, [R25+0x4000] ;  /* 0x00400000194e7984 */ /* 0x000fe20000000800 */
[----:B------:R-:W-:-:S04]  /*37a0*/  FMUL R85, R85, 1.4426950216293334961 ;  /* 0x3fb8aa3b55557820 */ /* 0x000fc80000400000 */
[----:B------:R1:W-:Y:S02]  /*37b0*/  MUFU.EX2 R103, R85 ;  /* 0x0000005500677308 */ /* 0x0003e40000000800 */
[----:B-1----:R-:W-:Y:S01]  /*37c0*/  FADD R85, R6, -R5 ;  /* 0x8000000506557221 */ /* 0x002fe20000000000 */
[----:B---3--:R-:W-:Y:S02]  /*37d0*/  FMNMX R6, R77, R16, !PT ;  /* 0x000000104d067209 */ /* 0x008fe40007800000 */
[----:B------:R-:W1:Y:S03]  /*37e0*/  LDS R77, [R24+0x4000] ;  /* 0x00400000184d7984 */ /* 0x000e660000000800 */
[--C-:B------:R-:W-:Y:S02]  /*37f0*/  FADD R96, R8, -R6.reuse ;  /* 0x8000000608607221 */ /* 0x100fe40000000000 */
[----:B------:R-:W-:Y:S01]  /*3800*/  FADD R8, R7, -R6 ;  /* 0x8000000607087221 */ /* 0x000fe20000000000 */
[----:B----4-:R-:W-:-:S03]  /*3810*/  FMNMX R7, R84, R15, !PT ;  /* 0x0000000f54077209 */ /* 0x010fc60007800000 */
[----:B------:R-:W-:Y:S02]  /*3820*/  FMUL R8, R8, 1.4426950216293334961 ;  /* 0x3fb8aa3b08087820 */ /* 0x000fe40000400000 */
[----:B------:R-:W-:Y:S02]  /*3830*/  FADD R84, R71, -R7 ;  /* 0x8000000747547221 */ /* 0x000fe40000000000 */
[----:B------:R0:W-:Y:S01]  /*3840*/  MUFU.EX2 R71, R8 ;  /* 0x0000000800477308 */ /* 0x0001e20000000800 */
[----:B------:R-:W-:Y:S02]  /*3850*/  FADD R90, R90, -R3 ;  /* 0x800000035a5a7221 */ /* 0x000fe40000000000 */
[----:B------:R-:W-:Y:S01]  /*3860*/  FADD R10, R10, -R7 ;  /* 0x800000070a0a7221 */ /* 0x000fe20000000000 */
[----:B0-----:R-:W-:Y:S01]  /*3870*/  FMNMX R8, R79, R18, !PT ;  /* 0x000000124f087209 */ /* 0x001fe20007800000 */
[----:B------:R-:W-:-:S04]  /*3880*/  FMUL R90, R90, 1.4426950216293334961 ;  /* 0x3fb8aa3b5a5a7820 */ /* 0x000fc80000400000 */
[----:B------:R-:W-:Y:S02]  /*3890*/  FADD R9, R9, -R8 ;  /* 0x8000000809097221 */ /* 0x000fe40000000000 */
[----:B------:R-:W-:Y:S02]  /*38a0*/  FMUL R10, R10, 1.4426950216293334961 ;  /* 0x3fb8aa3b0a0a7820 */ /* 0x000fe40000400000 */
[----:B------:R-:W-:Y:S01]  /*38b0*/  FMUL R9, R9, 1.4426950216293334961 ;  /* 0x3fb8aa3b09097820 */ /* 0x000fe20000400000 */
[----:B------:R-:W-:Y:S01]  /*38c0*/  MUFU.EX2 R102, R90 ;  /* 0x0000005a00667308 */ /* 0x000fe20000000800 */
[----:B------:R-:W-:Y:S02]  /*38d0*/  FADD R89, R89, -R4 ;  /* 0x8000000459597221 */ /* 0x000fe40000000000 */
[----:B------:R-:W-:-:S05]  /*38e0*/  FMUL R97, R97, 1.4426950216293334961 ;  /* 0x3fb8aa3b61617820 */ /* 0x000fca0000400000 */
[----:B------:R1:W-:Y:S01]  /*38f0*/  MUFU.EX2 R79, R10 ;  /* 0x0000000a004f7308 */ /* 0x0003e20000000800 */
[----:B------:R-:W-:Y:S02]  /*3900*/  FADD R88, R88, -R5 ;  /* 0x8000000558587221 */ /* 0x000fe40000000000 */
[----:B------:R-:W-:-:S05]  /*3910*/  FADD R76, R76, -R8 ;  /* 0x800000084c4c7221 */ /* 0x000fca0000000000 */
[----:B------:R0:W-:Y:S01]  /*3920*/  MUFU.EX2 R90, R9 ;  /* 0x00000009005a7308 */ /* 0x0001e20000000800 */
[----:B-1----:R-:W-:Y:S01]  /*3930*/  FMNMX R10, R77, R45, !PT ;  /* 0x0000002d4d0a7209 */ /* 0x002fe20007800000 */
[----:B------:R-:W-:Y:S02]  /*3940*/  FMUL R89, R89, 1.4426950216293334961 ;  /* 0x3fb8aa3b59597820 */ /* 0x000fe40000400000 */
[----:B------:R-:W-:Y:S01]  /*3950*/  FMUL R96, R96, 1.4426950216293334961 ;  /* 0x3fb8aa3b60607820 */ /* 0x000fe20000400000 */
[----:B0-----:R-:W-:Y:S01]  /*3960*/  FMNMX R9, R78, R47, !PT ;  /* 0x0000002f4e097209 */ /* 0x001fe20007800000 */
[--C-:B------:R-:W-:Y:S02]  /*3970*/  FADD R68, R68, -R10.reuse ;  /* 0x8000000a44447221 */ /* 0x100fe40000000000 */
[----:B------:R-:W-:Y:S02]  /*3980*/  FADD R67, R67, -R10 ;  /* 0x8000000a43437221 */ /* 0x000fe40000000000 */
[----:B------:R-:W-:-:S02]  /*3990*/  FADD R70, R70, -R9 ;  /* 0x8000000946467221 */ /* 0x000fc40000000000 */
[----:B------:R-:W-:Y:S02]  /*39a0*/  FADD R69, R69, -R9 ;  /* 0x8000000945457221 */ /* 0x000fe40000000000 */
[----:B------:R-:W-:Y:S02]  /*39b0*/  FMUL R88, R88, 1.4426950216293334961 ;  /* 0x3fb8aa3b58587820 */ /* 0x000fe40000400000 */
[----:B------:R-:W-:Y:S02]  /*39c0*/  FMUL R85, R85, 1.4426950216293334961 ;  /* 0x3fb8aa3b55557820 */ /* 0x000fe40000400000 */
[----:B------:R-:W-:Y:S01]  /*39d0*/  FMUL R76, R76, 1.4426950216293334961 ;  /* 0x3fb8aa3b4c4c7820 */ /* 0x000fe20000400000 */
[----:B------:R-:W0:Y:S01]  /*39e0*/  MUFU.EX2 R97, R97 ;  /* 0x0000006100617308 */ /* 0x000e220000000800 */
[----:B------:R-:W-:Y:S02]  /*39f0*/  FMUL R84, R84, 1.4426950216293334961 ;  /* 0x3fb8aa3b54547820 */ /* 0x000fe40000400000 */
[----:B------:R-:W-:-:S02]  /*3a00*/  FMUL R68, R68, 1.4426950216293334961 ;  /* 0x3fb8aa3b44447820 */ /* 0x000fc40000400000 */
[----:B------:R-:W-:Y:S02]  /*3a10*/  FMUL R67, R67, 1.4426950216293334961 ;  /* 0x3fb8aa3b43437820 */ /* 0x000fe40000400000 */
[----:B------:R-:W-:Y:S01]  /*3a20*/  FMUL R70, R70, 1.4426950216293334961 ;  /* 0x3fb8aa3b46467820 */ /* 0x000fe20000400000 */
[----:B------:R-:W1:Y:S01]  /*3a30*/  MUFU.EX2 R110, R89 ;  /* 0x00000059006e7308 */ /* 0x000e620000000800 */
[----:B------:R-:W-:-:S07]  /*3a40*/  FMUL R69, R69, 1.4426950216293334961 ;  /* 0x3fb8aa3b45457820 */ /* 0x000fce0000400000 */
[----:B------:R-:W-:Y:S08]  /*3a50*/  MUFU.EX2 R111, R88 ;  /* 0x00000058006f7308 */ /* 0x000ff00000000800 */
[----:B------:R-:W2:Y:S08]  /*3a60*/  MUFU.EX2 R112, R85 ;  /* 0x0000005500707308 */ /* 0x000eb00000000800 */
[----:B------:R-:W3:Y:S08]  /*3a70*/  MUFU.EX2 R96, R96 ;  /* 0x0000006000607308 */ /* 0x000ef00000000800 */
[----:B------:R-:W-:Y:S08]  /*3a80*/  MUFU.EX2 R78, R76 ;  /* 0x0000004c004e7308 */ /* 0x000ff00000000800 */
[----:B------:R-:W4:Y:S08]  /*3a90*/  MUFU.EX2 R91, R84 ;  /* 0x00000054005b7308 */ /* 0x000f300000000800 */
[----:B------:R-:W-:Y:S08]  /*3aa0*/  MUFU.EX2 R88, R68 ;  /* 0x0000004400587308 */ /* 0x000ff00000000800 */
[----:B------:R-:W5:Y:S08]  /*3ab0*/  MUFU.EX2 R76, R67 ;  /* 0x00000043004c7308 */ /* 0x000f700000000800 */
[----:B------:R-:W-:Y:S08]  /*3ac0*/  MUFU.EX2 R89, R70 ;  /* 0x0000004600597308 */ /* 0x000ff00000000800 */
[----:B------:R-:W5:Y:S01]  /*3ad0*/  MUFU.EX2 R77, R69 ;  /* 0x00000045004d7308 */ /* 0x000f620000000800 */
[----:B0-----:R-:W-:-:S02]  /*3ae0*/  FADD R113, R97, R102 ;  /* 0x0000006661717221 */ /* 0x001fc40000000000 */
[----:B-1----:R-:W-:Y:S02]  /*3af0*/  FADD R108, R103, R110 ;  /* 0x0000006e676c7221 */ /* 0x002fe40000000000 */
[----:B--2---:R-:W-:Y:S02]  /*3b00*/  FADD R101, R111, R112 ;  /* 0x000000706f657221 */ /* 0x004fe40000000000 */
[----:B---3--:R-:W-:Y:S01]  /*3b10*/  FADD R100, R96, R71 ;  /* 0x0000004760647221 */ /* 0x008fe20000000000 */
[----:B------:R-:W0:Y:S01]  /*3b20*/  SHFL.BFLY PT, R114, R113, 0x2, 0x1f ;  /* 0x0c401f0071727f89 */ /* 0x000e2200000e0000 */
[----:B----4-:R-:W-:Y:S02]  /*3b30*/  FADD R99, R91, R79 ;  /* 0x0000004f5b637221 */ /* 0x010fe40000000000 */
[----:B-----5:R-:W-:Y:S01]  /*3b40*/  FADD R86, R88, R76 ;  /* 0x0000004c58567221 */ /* 0x020fe20000000000 */
[----:B------:R-:W1:Y:S01]  /*3b50*/  SHFL.BFLY PT, R109, R108, 0x2, 0x1f ;  /* 0x0c401f006c6d7f89 */ /* 0x000e6200000e0000 */
[----:B------:R-:W-:-:S02]  /*3b60*/  FADD R98, R90, R78 ;  /* 0x0000004e5a627221 */ /* 0x000fc40000000000 */
[----:B------:R-:W-:Y:S01]  /*3b70*/  FADD R87, R89, R77 ;  /* 0x0000004d59577221 */ /* 0x000fe20000000000 */
[----:B------:R-:W2:Y:S04]  /*3b80*/  SHFL.BFLY PT, R69, R101, 0x2, 0x1f ;  /* 0x0c401f0065457f89 */ /* 0x000ea800000e0000 */
[----:B------:R-:W3:Y:S04]  /*3b90*/  SHFL.BFLY PT, R70, R100, 0x2, 0x1f ;  /* 0x0c401f0064467f89 */ /* 0x000ee800000e0000 */
[----:B------:R-:W4:Y:S04]  /*3ba0*/  SHFL.BFLY PT, R84, R99, 0x2, 0x1f ;  /* 0x0c401f0063547f89 */ /* 0x000f2800000e0000 */
[----:B------:R-:W5:Y:S04]  /*3bb0*/  SHFL.BFLY PT, R68, R86, 0x2, 0x1f ;  /* 0x0c401f0056447f89 */ /* 0x000f6800000e0000 */
[----:B------:R-:W5:Y:S04]  /*3bc0*/  SHFL.BFLY PT, R85, R98, 0x2, 0x1f ;  /* 0x0c401f0062557f89 */ /* 0x000f6800000e0000 */
[----:B------:R-:W5:Y:S01]  /*3bd0*/  SHFL.BFLY PT, R67, R87, 0x2, 0x1f ;  /* 0x0c401f0057437f89 */ /* 0x000f6200000e0000 */
[----:B0-----:R-:W-:-:S02]  /*3be0*/  FADD R114, R113, R114 ;  /* 0x0000007271727221 */ /* 0x001fc40000000000 */
[----:B-1----:R-:W-:Y:S02]  /*3bf0*/  FADD R109, R108, R109 ;  /* 0x0000006d6c6d7221 */ /* 0x002fe40000000000 */
[----:B--2---:R-:W-:Y:S02]  /*3c00*/  FADD R69, R101, R69 ;  /* 0x0000004565457221 */ /* 0x004fe40000000000 */
[----:B---3--:R-:W-:Y:S02]  /*3c10*/  FADD R70, R100, R70 ;  /* 0x0000004664467221 */ /* 0x008fe40000000000 */
[----:B----4-:R-:W-:Y:S02]  /*3c20*/  FADD R84, R99, R84 ;  /* 0x0000005463547221 */ /* 0x010fe40000000000 */
[----:B-----5:R-:W-:Y:S02]  /*3c30*/  FADD R68, R86, R68 ;  /* 0x0000004456447221 */ /* 0x020fe40000000000 */
[----:B------:R-:W0:Y:S01]  /*3c40*/  SHFL.BFLY PT, R86, R114, 0x1, 0x1f ;  /* 0x0c201f0072567f89 */ /* 0x000e2200000e0000 */
[----:B------:R-:W-:-:S03]  /*3c50*/  FADD R85, R98, R85 ;  /* 0x0000005562557221 */ /* 0x000fc60000000000 */
[----:B------:R-:W-:Y:S01]  /*3c60*/  SHFL.BFLY PT, R98, R69, 0x1, 0x1f ;  /* 0x0c201f0045627f89 */ /* 0x000fe200000e0000 */
[----:B------:R-:W-:-:S03]  /*3c70*/  FADD R67, R87, R67 ;  /* 0x0000004357437221 */ /* 0x000fc60000000000 */
[----:B------:R-:W1:Y:S04]  /*3c80*/  SHFL.BFLY PT, R87, R109, 0x1, 0x1f ;  /* 0x0c201f006d577f89 */ /* 0x000e6800000e0000 */
[----:B------:R-:W2:Y:S04]  /*3c90*/  SHFL.BFLY PT, R99, R70, 0x1, 0x1f ;  /* 0x0c201f0046637f89 */ /* 0x000ea800000e0000 */
[----:B------:R-:W3:Y:S04]  /*3ca0*/  SHFL.BFLY PT, R100, R84, 0x1, 0x1f ;  /* 0x0c201f0054647f89 */ /* 0x000ee800000e0000 */
[----:B------:R-:W4:Y:S04]  /*3cb0*/  SHFL.BFLY PT, R101, R85, 0x1, 0x1f ;  /* 0x0c201f0055657f89 */ /* 0x000f2800000e0000 */
[----:B------:R-:W5:Y:S04]  /*3cc0*/  SHFL.BFLY PT, R108, R67, 0x1, 0x1f ;  /* 0x0c201f00436c7f89 */ /* 0x000f6800000e0000 */
[----:B------:R-:W5:Y:S01]  /*3cd0*/  SHFL.BFLY PT, R113, R68, 0x1, 0x1f ;  /* 0x0c201f0044717f89 */ /* 0x000f6200000e0000 */
[----:B0-----:R-:W-:-:S03]  /*3ce0*/  FADD R86, R114, R86 ;  /* 0x0000005672567221 */ /* 0x001fc60000000000 */
[----:B------:R-:W-:Y:S01]  /*3cf0*/  BAR.SYNC.DEFER_BLOCKING 0x0 ;  /* 0x0000000000007b1d */ /* 0x000fe20000010000 */
[----:B-1----:R-:W-:Y:S02]  /*3d00*/  FADD R87, R109, R87 ;  /* 0x000000576d577221 */ /* 0x002fe40000000000 */
[----:B------:R-:W-:Y:S02]  /*3d10*/  FADD R98, R69, R98 ;  /* 0x0000006245627221 */ /* 0x000fe40000000000 */
[----:B--2---:R-:W-:Y:S02]  /*3d20*/  FADD R99, R70, R99 ;  /* 0x0000006346637221 */ /* 0x004fe40000000000 */
[----:B---3--:R-:W-:Y:S02]  /*3d30*/  FADD R100, R84, R100 ;  /* 0x0000006454647221 */ /* 0x008fe40000000000 */
[----:B----4-:R-:W-:Y:S02]  /*3d40*/  FADD R101, R85, R101 ;  /* 0x0000006555657221 */ /* 0x010fe40000000000 */
[----:B-----5:R-:W-:-:S02]  /*3d50*/  FADD R108, R67, R108 ;  /* 0x0000006c436c7221 */ /* 0x020fc40000000000 */
[----:B------:R-:W-:Y:S01]  /*3d60*/  FADD R113, R68, R113 ;  /* 0x0000007144717221 */ /* 0x000fe20000000000 */
[----:B------:R-:W-:Y:S04]  /*3d70*/  @!P6 STS [R34+0x4000], R86 ;  /* 0x004000562200e388 */ /* 0x000fe80000000800 */
[----:B------:R-:W-:Y:S04]  /*3d80*/  @!P6 STS [R35+0x4000], R87 ;  /* 0x004000572300e388 */ /* 0x000fe80000000800 */
[----:B------:R-:W-:Y:S04]  /*3d90*/  @!P6 STS [R36+0x4000], R98 ;  /* 0x004000622400e388 */ /* 0x000fe80000000800 */
[----:B------:R-:W-:Y:S04]  /*3da0*/  @!P6 STS [R37+0x4000], R99 ;  /* 0x004000632500e388 */ /* 0x000fe80000000800 */
[----:B------:R-:W-:Y:S04]  /*3db0*/  @!P6 STS [R38+0x4000], R100 ;  /* 0x004000642600e388 */ /* 0x000fe80000000800 */
[----:B------:R-:W-:Y:S04]  /*3dc0*/  @!P6 STS [R39+0x4000], R101 ;  /* 0x004000652700e388 */ /* 0x000fe80000000800 */
[----:B------:R-:W-:Y:S04]  /*3dd0*/  @!P6 STS [R40+0x4000], R108 ;  /* 0x0040006c2800e388 */ /* 0x000fe80000000800 */
[----:B------:R-:W-:Y:S04]  /*3de0*/  @!P6 STS [R41+0x4000], R113 ;  /* 0x004000712900e388 */ /* 0x000fe80000000800 */
[----:B------:R-:W-:Y:S06]  /*3df0*/  BAR.SYNC.DEFER_BLOCKING 0x0 ;  /* 0x0000000000007b1d */ /* 0x000fec0000010000 */
[----:B------:R-:W0:Y:S04]  /*3e00*/  LDS R67, [R115.X4+0x4000] ;  /* 0x0040000073437984 */ /* 0x000e280000004800 */
[----:B------:R-:W1:Y:S04]  /*3e10*/  LDS R68, [R115.X4+0x4400] ;  /* 0x0044000073447984 */ /* 0x000e680000004800 */
[----:B0-----:R-:W0:Y:S04]  /*3e20*/  SHFL.BFLY PT, R70, R67, 0x4, 0x1f ;  /* 0x0c801f0043467f89 */ /* 0x001e2800000e0000 */
[----:B-1----:R-:W1:Y:S01]  /*3e30*/  SHFL.BFLY PT, R69, R68, 0x4, 0x1f ;  /* 0x0c801f0044457f89 */ /* 0x002e6200000e0000 */
[----:B0-----:R-:W-:-:S02]  /*3e40*/  FADD R67, R67, R70 ;  /* 0x0000004643437221 */ /* 0x001fc40000000000 */
[----:B-1----:R-:W-:-:S03]  /*3e50*/  FADD R68, R68, R69 ;  /* 0x0000004544447221 */ /* 0x002fc60000000000 */
[----:B------:R-:W0:Y:S04]  /*3e60*/  SHFL.BFLY PT, R70, R67, 0x2, 0x1f ;  /* 0x0c401f0043467f89 */ /* 0x000e2800000e0000 */
[----:B------:R-:W1:Y:S01]  /*3e70*/  SHFL.BFLY PT, R69, R68, 0x2, 0x1f ;  /* 0x0c401f0044457f89 */ /* 0x000e6200000e0000 */
[----:B0-----:R-:W-:Y:S02]  /*3e80*/  FADD R67, R67, R70 ;  /* 0x0000004643437221 */ /* 0x001fe40000000000 */
[----:B-1----:R-:W-:-:S03]  /*3e90*/  FADD R68, R68, R69 ;  /* 0x0000004544447221 */ /* 0x002fc60000000000 */
[----:B------:R-:W0:Y:S04]  /*3ea0*/  SHFL.BFLY PT, R70, R67, 0x1, 0x1f ;  /* 0x0c201f0043467f89 */ /* 0x000e2800000e0000 */
[----:B------:R-:W1:Y:S01]  /*3eb0*/  SHFL.BFLY PT, R69, R68, 0x1, 0x1f ;  /* 0x0c201f0044457f89 */ /* 0x000e6200000e0000 */
[----:B0-----:R-:W-:Y:S02]  /*3ec0*/  FADD R67, R67, R70 ;  /* 0x0000004643437221 */ /* 0x001fe40000000000 */
[----:B-1----:R-:W-:-:S03]  /*3ed0*/  FADD R70, R68, R69 ;  /* 0x0000004544467221 */ /* 0x002fc60000000000 */
[----:B------:R0:W-:Y:S04]  /*3ee0*/  @!P5 STS [R115.X4+0x4000], R67 ;  /* 0x004000437300d388 */ /* 0x0001e80000004800 */
[----:B------:R1:W-:Y:S04]  /*3ef0*/  @!P5 STS [R115.X4+0x4400], R70 ;  /* 0x004400467300d388 */ /* 0x0003e80000004800 */
[----:B------:R-:W-:Y:S01]  /*3f00*/  BAR.SYNC.DEFER_BLOCKING 0x0 ;  /* 0x0000000000007b1d */ /* 0x000fe20000010000 */
[----:B------:R-:W-:-:S04]  /*3f10*/  IMAD.WIDE R68, R22, 0x2, R192 ;  /* 0x0000000216447825 */ /* 0x000fc800078e02c0 */
[----:B------:R-:W-:-:S04]  /*3f20*/  IMAD.WIDE R98, R22, 0x2, R186 ;  /* 0x0000000216627825 */ /* 0x000fc800078e02ba */
[----:B------:R-:W-:-:S04]  /*3f30*/  IMAD.WIDE R84, R22, 0x2, R184 ;  /* 0x0000000216547825 */ /* 0x000fc800078e02b8 */
[C---:B------:R-:W-:Y:S01]  /*3f40*/  IMAD.WIDE R100, R22.reuse, 0x2, R188 ;  /* 0x0000000216647825 */ /* 0x040fe200078e02bc */
[----:B0-----:R0:W2:Y:S04]  /*3f50*/  LDG.E.U16 R67, [R68.64] ;  /* 0x0000000644437981 */ /* 0x0010a8000c1e1500 */
[----:B-1----:R1:W3:Y:S04]  /*3f60*/  LDG.E.U16 R70, [R98.64] ;  /* 0x0000000662467981 */ /* 0x0022e8000c1e1500 */
[----:B------:R4:W5:Y:S01]  /*3f70*/  LDG.E.U16 R113, [R84.64] ;  /* 0x0000000654717981 */ /* 0x000962000c1e1500 */
[----:B0-----:R-:W-:-:S03]  /*3f80*/  IMAD.WIDE R68, R22, 0x2, R190 ;  /* 0x0000000216447825 */ /* 0x001fc600078e02be */
[----:B------:R-:W-:Y:S01]  /*3f90*/  LDS R108, [R117.X8+0x4000] ;  /* 0x00400000756c7984 */ /* 0x000fe20000008800 */
[----:B-1----:R-:W-:-:S03]  /*3fa0*/  IMAD.WIDE R98, R22, 0x2, R176 ;  /* 0x0000000216627825 */ /* 0x002fc600078e02b0 */
[----:B------:R0:W2:Y:S01]  /*3fb0*/  LDG.E.U16 R68, [R68.64] ;  /* 0x0000000644447981 */ /* 0x0000a2000c1e1500 */
[----:B----4-:R-:W-:-:S03]  /*3fc0*/  IMAD.WIDE R84, R22, 0x2, R180 ;  /* 0x0000000216547825 */ /* 0x010fc600078e02b4 */
[----:B------:R1:W4:Y:S04]  /*3fd0*/  LDG.E.U16 R121, [R98.64] ;  /* 0x0000000662797981 */ /* 0x000328000c1e1500 */
[----:B------:R1:W2:Y:S04]  /*3fe0*/  LDG.E.U16 R115, [R84.64] ;  /* 0x0000000654737981 */ /* 0x0002a8000c1e1500 */
[----:B0-----:R0:W2:Y:S01]  /*3ff0*/  LDG.E.U16 R69, [R100.64] ;  /* 0x0000000664457981 */ /* 0x0010a2000c1e1500 */
[----:B-1----:R-:W-:-:S04]  /*4000*/  IMAD.WIDE R98, R22, 0x2, R168 ;  /* 0x0000000216627825 */ /* 0x002fc800078e02a8 */
[----:B------:R-:W-:Y:S01]  /*4010*/  FADD R16, -R6, R16 ;  /* 0x0000001006107221 */ /* 0x000fe20000000100 */
[----:B------:R1:W2:Y:S01]  /*4020*/  LDG.E.U16 R123, [R98.64] ;  /* 0x00000006627b7981 */ /* 0x0002a2000c1e1500 */
[----:B------:R-:W-:-:S04]  /*4030*/  IMAD.WIDE R84, R22, 0x2, R172 ;  /* 0x0000000216547825 */ /* 0x000fc800078e02ac */
[----:B------:R-:W-:Y:S01]  /*4040*/  FADD R15, -R7, R15 ;  /* 0x0000000f070f7221 */ /* 0x000fe20000000100 */
[----:B------:R-:W-:Y:S01]  /*4050*/  F2FP.BF16.PACK_AB R103, R110, R103 ;  /* 0x000000676e67723e */ /* 0x000fe200000010ff */
[----:B0-----:R-:W-:Y:S01]  /*4060*/  IMAD.WIDE R100, R22, 0x2, R174 ;  /* 0x0000000216647825 */ /* 0x001fe200078e02ae */
[----:B------:R-:W-:Y:S01]  /*4070*/  F2FP.BF16.PACK_AB R112, R112, R111 ;  /* 0x0000006f7070723e */ /* 0x000fe200000010ff */
[----:B------:R-:W-:Y:S02]  /*4080*/  LDS R117, [R26+0x4000] ;  /* 0x004000001a757984 */ /* 0x000fe40000000800 */
[C---:B-1----:R-:W-:Y:S02]  /*4090*/  IMAD.WIDE R98, R22.reuse, 0x2, R162 ;  /* 0x0000000216627825 */ /* 0x042fe400078e02a2 */
[----:B------:R0:W3:Y:S02]  /*40a0*/  LDG.E.U16 R100, [R100.64] ;  /* 0x0000000664647981 */ /* 0x0000e4000c1e1500 */
[----:B------:R-:W-:-:S02]  /*40b0*/  IMAD.WIDE R86, R22, 0x2, R182 ;  /* 0x0000000216567825 */ /* 0x000fc400078e02b6 */
[----:B------:R1:W3:Y:S04]  /*40c0*/  LDG.E.U16 R126, [R98.64] ;  /* 0x00000006627e7981 */ /* 0x0002e8000c1e1500 */
[----:B------:R1:W3:Y:S04]  /*40d0*/  LDG.E.U16 R114, [R86.64] ;  /* 0x0000000656727981 */ /* 0x0002e8000c1e1500 */
[----:B0-----:R0:W3:Y:S01]  /*40e0*/  LDG.E.U16 R101, [R84.64] ;  /* 0x0000000654657981 */ /* 0x0010e2000c1e1500 */
[----:B-1----:R-:W-:-:S04]  /*40f0*/  IMAD.WIDE R98, R22, 0x2, R156 ;  /* 0x0000000216627825 */ /* 0x002fc800078e029c */
[C---:B------:R-:W-:Y:S01]  /*4100*/  IMAD.WIDE R86, R22.reuse, 0x2, R178 ;  /* 0x0000000216567825 */ /* 0x040fe200078e02b2 */
[----:B------:R1:W3:Y:S03]  /*4110*/  LDG.E.U16 R213, [R98.64] ;  /* 0x0000000662d57981 */ /* 0x0002e6000c1e1500 */
[C---:B0-----:R-:W-:Y:S01]  /*4120*/  IMAD.WIDE R84, R22.reuse, 0x2, R166 ;  /* 0x0000000216547825 */ /* 0x041fe200078e02a6 */
[----:B------:R0:W3:Y:S04]  /*4130*/  LDG.E.U16 R120, [R86.64] ;  /* 0x0000000656787981 */ /* 0x0000e8000c1e1500 */
[----:B------:R0:W3:Y:S01]  /*4140*/  LDG.E.U16 R124, [R84.64] ;  /* 0x00000006547c7981 */ /* 0x0000e2000c1e1500 */
[----:B-1----:R-:W-:-:S04]  /*4150*/  IMAD.WIDE R98, R22, 0x2, R150 ;  /* 0x0000000216627825 */ /* 0x002fc800078e0296 */
[C---:B0-----:R-:W-:Y:S01]  /*4160*/  IMAD.WIDE R86, R22.reuse, 0x2, R170 ;  /* 0x0000000216567825 */ /* 0x041fe200078e02aa */
[----:B------:R0:W3:Y:S03]  /*4170*/  LDG.E.U16 R220, [R98.64] ;  /* 0x0000000662dc7981 */ /* 0x0000e6000c1e1500 */
[C---:B------:R-:W-:Y:S01]  /*4180*/  IMAD.WIDE R84, R22.reuse, 0x2, R160 ;  /* 0x0000000216547825 */ /* 0x040fe200078e02a0 */
[----:B------:R1:W3:Y:S04]  /*4190*/  LDG.E.U16 R122, [R86.64] ;  /* 0x00000006567a7981 */ /* 0x0002e8000c1e1500 */
[----:B------:R1:W3:Y:S01]  /*41a0*/  LDG.E.U16 R127, [R84.64] ;  /* 0x00000006547f7981 */ /* 0x0002e2000c1e1500 */
[----:B0-----:R-:W-:-:S04]  /*41b0*/  IMAD.WIDE R98, R22, 0x2, R144 ;  /* 0x0000000216627825 */ /* 0x001fc800078e0290 */
[C---:B-1----:R-:W-:Y:S02]  /*41c0*/  IMAD.WIDE R86, R22.reuse, 0x2, R164 ;  /* 0x0000000216567825 */ /* 0x042fe400078e02a4 */
[----:B------:R0:W3:Y:S02]  /*41d0*/  LDG.E.U16 R99, [R98.64] ;  /* 0x0000000662637981 */ /* 0x0000e4000c1e1500 */
[----:B------:R-:W-:Y:S02]  /*41e0*/  IMAD.WIDE R84, R22, 0x2, R154 ;  /* 0x0000000216547825 */ /* 0x000fe400078e029a */
[----:B------:R1:W3:Y:S04]  /*41f0*/  LDG.E.U16 R125, [R86.64] ;  /* 0x00000006567d7981 */ /* 0x0002e8000c1e1500 */
[----:B------:R1:W3:Y:S01]  /*4200*/  LDG.E.U16 R216, [R84.64] ;  /* 0x0000000654d87981 */ /* 0x0002e2000c1e1500 */
[----:B0-----:R-:W-:-:S02]  /*4210*/  FADD R98, -R3, R66 ;  /* 0x0000004203627221 */ /* 0x001fc40000000100 */
[----:B-1----:R-:W-:-:S04]  /*4220*/  IMAD.WIDE R86, R22, 0x2, R158 ;  /* 0x0000000216567825 */ /* 0x002fc800078e029e */
[----:B------:R-:W-:Y:S01]  /*4230*/  IMAD.WIDE R84, R22, 0x2, R148 ;  /* 0x0000000216547825 */ /* 0x000fe200078e0294 */
[----:B------:R0:W3:Y:S04]  /*4240*/  LDG.E.U16 R212, [R86.64] ;  /* 0x0000000656d47981 */ /* 0x0000e8000c1e1500 */
[----:B------:R1:W3:Y:S01]  /*4250*/  LDG.E.U16 R221, [R84.64] ;  /* 0x0000000654dd7981 */ /* 0x0002e2000c1e1500 */
[----:B------:R-:W-:Y:S02]  /*4260*/  FMUL R98, R98, 1.4426950216293334961 ;  /* 0x3fb8aa3b62627820 */ /* 0x000fe40000400000 */
[----:B0-----:R-:W-:-:S04]  /*4270*/  IMAD.WIDE R86, R22, 0x2, R152 ;  /* 0x0000000216567825 */ /* 0x001fc800078e0298 */
[C---:B-1----:R-:W-:Y:S01]  /*4280*/  IMAD.WIDE R84, R22.reuse, 0x2, R142 ;  /* 0x0000000216547825 */ /* 0x042fe200078e028e */
[----:B------:R-:W0:Y:S01]  /*4290*/  MUFU.EX2 R98, R98 ;  /* 0x0000006200627308 */ /* 0x000e220000000800 */
[----:B------:R1:W3:Y:S04]  /*42a0*/  LDG.E.U16 R217, [R86.64] ;  /* 0x0000000656d97981 */ /* 0x0002e8000c1e1500 */
[----:B------:R0:W3:Y:S01]  /*42b0*/  LDG.E.U16 R66, [R84.64] ;  /* 0x0000000654427981 */ /* 0x0000e2000c1e1500 */
[----:B-1----:R-:W-:-:S04]  /*42c0*/  IMAD.WIDE R86, R22, 0x2, R146 ;  /* 0x0000000216567825 */ /* 0x002fc800078e0292 */
[C---:B0-----:R-:W-:Y:S01]  /*42d0*/  IMAD.WIDE R84, R22.reuse, 0x2, R140 ;  /* 0x0000000216547825 */ /* 0x041fe200078e028c */
[----:B------:R0:W3:Y:S04]  /*42e0*/  LDG.E.U16 R224, [R86.64] ;  /* 0x0000000656e07981 */ /* 0x0000e8000c1e1500 */
[----:B------:R1:W3:Y:S01]  /*42f0*/  LDG.E.U16 R225, [R84.64] ;  /* 0x0000000654e17981 */ /* 0x0002e2000c1e1500 */
[----:B0-----:R-:W-:-:S04]  /*4300*/  IMAD.WIDE R86, R22, 0x2, R138 ;  /* 0x0000000216567825 */ /* 0x001fc800078e028a */
[----:B-1----:R-:W-:Y:S01]  /*4310*/  IMAD.WIDE R84, R22, 0x2, R136 ;  /* 0x0000000216547825 */ /* 0x002fe200078e0288 */
[----:B------:R0:W3:Y:S04]  /*4320*/  LDG.E.U16 R232, [R86.64] ;  /* 0x0000000656e87981 */ /* 0x0000e8000c1e1500 */
[----:B------:R1:W3:Y:S01]  /*4330*/  LDG.E.U16 R233, [R84.64] ;  /* 0x0000000654e97981 */ /* 0x0002e2000c1e1500 */
[----:B0-----:R-:W-:-:S03]  /*4340*/  FADD R87, -R4, R65 ;  /* 0x0000004104577221 */ /* 0x001fc60000000100 */
[----:B------:R-:W0:Y:S01]  /*4350*/  LDS R86, [R33+0x4000] ;  /* 0x0040000021567984 */ /* 0x000e220000000800 */
[----:B-1----:R-:W-:-:S05]  /*4360*/  IMAD.WIDE R84, R22, 0x2, R134 ;  /* 0x0000000216547825 */ /* 0x002fca00078e0286 */
[----:B------:R1:W3:Y:S02]  /*4370*/  LDG.E.U16 R65, [R84.64] ;  /* 0x0000000654417981 */ /* 0x0002e4000c1e1500 */
[C---:B-1----:R-:W-:Y:S02]  /*4380*/  FMUL R84, R98.reuse, R52 ;  /* 0x0000003462547220 */ /* 0x042fe40000400000 */
[----:B------:R-:W-:Y:S02]  /*4390*/  FMUL R85, R98, R53 ;  /* 0x0000003562557220 */ /* 0x000fe40000400000 */
[----:B------:R-:W-:-:S05]  /*43a0*/  IMAD.WIDE R52, R22, 0x2, R132 ;  /* 0x0000000216347825 */ /* 0x000fca00078e0284 */
[----:B------:R1:W3:Y:S02]  /*43b0*/  LDG.E.U16 R242, [R52.64] ;  /* 0x0000000634f27981 */ /* 0x0002e4000c1e1500 */
[----:B-1----:R-:W-:-:S06]  /*43c0*/  IMAD.WIDE R52, R22, 0x2, R130 ;  /* 0x0000000216347825 */ /* 0x002fcc00078e0282 */
[----:B------:R1:W3:Y:S01]  /*43d0*/  LDG.E.U16 R52, [R52.64] ;  /* 0x0000000634347981 */ /* 0x0002e2000c1e1500 */
[----:B------:R-:W-:-:S06]  /*43e0*/  FMUL R87, R87, 1.4426950216293334961 ;  /* 0x3fb8aa3b57577820 */ /* 0x000fcc0000400000 */
[----:B------:R-:W0:Y:S01]  /*43f0*/  MUFU.EX2 R87, R87 ;  /* 0x0000005700577308 */ /* 0x000e220000000800 */
[----:B-1----:R-:W1:Y:S01]  /*4400*/  LDS R53, [R31+0x4000] ;  /* 0x004000001f357984 */ /* 0x002e620000000800 */
[C---:B0-----:R-:W-:Y:S02]  /*4410*/  FFMA R11, R87.reuse, R11, R86 ;  /* 0x0000000b570b7223 */ /* 0x041fe40000000056 */
[----:B------:R-:W-:Y:S02]  /*4420*/  FMUL R86, R87, R54 ;  /* 0x0000003657567220 */ /* 0x000fe40000400000 */
[----:B------:R-:W-:-:S04]  /*4430*/  FADD R54, -R5, R64 ;  /* 0x0000004005367221 */ /* 0x000fc80000000100 */
[----:B------:R-:W-:-:S04]  /*4440*/  FMUL R54, R54, 1.4426950216293334961 ;  /* 0x3fb8aa3b36367820 */ /* 0x000fc80000400000 */
[----:B------:R-:W1:Y:S02]  /*4450*/  MUFU.EX2 R109, R54 ;  /* 0x00000036006d7308 */ /* 0x000e640000000800 */
[----:B-1----:R-:W-:Y:S02]  /*4460*/  FFMA R12, R109, R12, R53 ;  /* 0x0000000c6d0c7223 */ /* 0x002fe40000000035 */
[----:B------:R-:W0:Y:S01]  /*4470*/  LDS R53, [R29+0x4000] ;  /* 0x004000001d357984 */ /* 0x000e220000000800 */
[----:B------:R-:W-:-:S06]  /*4480*/  FMUL R16, R16, 1.4426950216293334961 ;  /* 0x3fb8aa3b10107820 */ /* 0x000fcc0000400000 */
[----:B------:R-:W1:Y:S01]  /*4490*/  MUFU.EX2 R16, R16 ;  /* 0x0000001000107308 */ /* 0x000e620000000800 */
[----:B------:R-:W-:Y:S02]  /*44a0*/  FMUL R15, R15, 1.4426950216293334961 ;  /* 0x3fb8aa3b0f0f7820 */ /* 0x000fe40000400000 */
[C---:B------:R-:W-:Y:S02]  /*44b0*/  FFMA R2, R98.reuse, R2, R108 ;  /* 0x0000000262027223 */ /* 0x040fe4000000006c */
[C---:B------:R-:W-:Y:S02]  /*44c0*/  FMUL R80, R98.reuse, R80 ;  /* 0x0000005062507220 */ /* 0x040fe40000400000 */
[----:B------:R-:W-:Y:S02]  /*44d0*/  FMUL R81, R98, R81 ;  /* 0x0000005162517220 */ /* 0x000fe40000400000 */
[----:B------:R-:W-:Y:S01]  /*44e0*/  FMUL R108, R109, R48 ;  /* 0x000000306d6c7220 */ /* 0x000fe20000400000 */
[----:B------:R1:W0:Y:S01]  /*44f0*/  MUFU.EX2 R98, R15 ;  /* 0x0000000f00627308 */ /* 0x0002220000000800 */
[----:B------:R-:W2:Y:S01]  /*4500*/  LDS R48, [R27+0x4000] ;  /* 0x004000001b307984 */ /* 0x000ea20000000800 */
[----:B-1----:R-:W-:-:S02]  /*4510*/  FMUL R58, R16, R58 ;  /* 0x0000003a103a7220 */ /* 0x002fc40000400000 */
[C---:B------:R-:W-:Y:S01]  /*4520*/  FMUL R59, R16.reuse, R59 ;  /* 0x0000003b103b7220 */ /* 0x040fe20000400000 */
[----:B------:R-:W-:Y:S01]  /*4530*/  LDS R15, [R25+0x4000] ;  /* 0x00400000190f7984 */ /* 0x000fe20000000800 */
[C---:B------:R-:W-:Y:S02]  /*4540*/  FMUL R110, R16.reuse, R50 ;  /* 0x00000032106e7220 */ /* 0x040fe40000400000 */
[C---:B------:R-:W-:Y:S02]  /*4550*/  FMUL R111, R16.reuse, R51 ;  /* 0x00000033106f7220 */ /* 0x040fe40000400000 */
[----:B0-----:R-:W-:Y:S02]  /*4560*/  FFMA R13, R16, R13, R53 ;  /* 0x0000000d100d7223 */ /* 0x001fe40000000035 */
[----:B------:R-:W-:Y:S04]  /*4570*/  LDS R16, [R24+0x4000] ;  /* 0x0040000018107984 */ /* 0x000fe80000000800 */
[----:B------:R-:W-:Y:S01]  /*4580*/  BAR.SYNC.DEFER_BLOCKING 0x0 ;  /* 0x0000000000007b1d */ /* 0x000fe20000010000 */
[----:B------:R-:W-:-:S02]  /*4590*/  F2FP.BF16.PACK_AB R97, R102, R97 ;  /* 0x000000616661723e */ /* 0x000fc400000010ff */
[----:B------:R-:W-:Y:S02]  /*45a0*/  F2FP.BF16.PACK_AB R71, R71, R96 ;  /* 0x000000604747723e */ /* 0x000fe400000010ff */
[----:B------:R-:W-:Y:S02]  /*45b0*/  F2FP.BF16.PACK_AB R79, R79, R91 ;  /* 0x0000005b4f4f723e */ /* 0x000fe400000010ff */
[----:B------:R-:W-:Y:S02]  /*45c0*/  F2FP.BF16.PACK_AB R78, R78, R90 ;  /* 0x0000005a4e4e723e */ /* 0x000fe400000010ff */
[----:B------:R-:W-:Y:S02]  /*45d0*/  F2FP.BF16.PACK_AB R77, R77, R89 ;  /* 0x000000594d4d723e */ /* 0x000fe400000010ff */
[----:B------:R-:W-:Y:S01]  /*45e0*/  F2FP.BF16.PACK_AB R76, R76, R88 ;  /* 0x000000584c4c723e */ /* 0x000fe200000010ff */
[----:B--2---:R-:W-:Y:S04]  /*45f0*/  STS.U16 [R0+0x4000], R67 ;  /* 0x0040004300007388 */ /* 0x004fe80000000400 */
[----:B------:R-:W-:Y:S04]  /*4600*/  STS.U16 [R0+0x4400], R69 ;  /* 0x0044004500007388 */ /* 0x000fe80000000400 */
[----:B-----5:R-:W-:Y:S04]  /*4610*/  STS.U16 [R0+0x4800], R113 ;  /* 0x0048007100007388 */ /* 0x020fe80000000400 */
[----:B------:R-:W-:Y:S04]  /*4620*/  STS.U16 [R0+0x4c00], R115 ;  /* 0x004c007300007388 */ /* 0x000fe80000000400 */
[----:B----4-:R-:W-:Y:S04]  /*4630*/  STS.U16 [R0+0x5000], R121 ;  /* 0x0050007900007388 */ /* 0x010fe80000000400 */
[----:B---3--:R-:W-:Y:S04]  /*4640*/  STS.U16 [R0+0x5400], R101 ;  /* 0x0054006500007388 */ /* 0x008fe80000000400 */
        /* <DEDUP_REMOVED lines=9> */
[----:B------:R-:W-:-:S02]  /*46e0*/  FMUL R82, R87, R82 ;  /* 0x0000005257527220 */ /* 0x000fc40000400000 */
[----:B------:R-:W-:Y:S02]  /*46f0*/  FMUL R83, R87, R83 ;  /* 0x0000005357537220 */ /* 0x000fe40000400000 */
[C---:B------:R-:W-:Y:S02]  /*4700*/  FMUL R56, R109.reuse, R56 ;  /* 0x000000386d387220 */ /* 0x040fe40000400000 */
[----:B------:R-:W-:Y:S01]  /*4710*/  FMUL R57, R109, R57 ;  /* 0x000000396d397220 */ /* 0x000fe20000400000 */
        /* <DEDUP_REMOVED lines=17> */
[----:B------:R-:W-:Y:S04]  /*4830*/  STS [R20+0x8000], R97 ;  /* 0x0080006114007388 */ /* 0x000fe80000000800 */
[----:B------:R-:W-:Y:S04]  /*4840*/  STS [R20+0x8400], R103 ;  /* 0x0084006714007388 */ /* 0x000fe80000000800 */
[----:B------:R-:W-:Y:S04]  /*4850*/  STS [R20+0x8800], R112 ;  /* 0x0088007014007388 */ /* 0x000fe80000000800 */
[----:B------:R-:W-:Y:S04]  /*4860*/  STS [R20+0x8c00], R71 ;  /* 0x008c004714007388 */ /* 0x000fe80000000800 */
[----:B------:R-:W-:Y:S04]  /*4870*/  STS [R20+0x9000], R79 ;  /* 0x0090004f14007388 */ /* 0x000fe80000000800 */
[----:B------:R-:W-:Y:S04]  /*4880*/  STS [R20+0x9400], R78 ;  /* 0x0094004e14007388 */ /* 0x000fe80000000800 */
[----:B------:R-:W-:Y:S04]  /*4890*/  STS [R20+0x9800], R77 ;  /* 0x0098004d14007388 */ /* 0x000fe80000000800 */
[----:B------:R-:W-:Y:S04]  /*48a0*/  STS [R20+0x9c00], R76 ;  /* 0x009c004c14007388 */ /* 0x000fe80000000800 */
[----:B------:R-:W-:Y:S01]  /*48b0*/  BAR.SYNC.DEFER_BLOCKING 0x0 ;  /* 0x0000000000007b1d */ /* 0x000fe20000010000 */
[----:B------:R-:W-:-:S02]  /*48c0*/  FMUL R87, R87, R55 ;  /* 0x0000003757577220 */ /* 0x000fc40000400000 */
[----:B------:R-:W-:Y:S02]  /*48d0*/  FMUL R109, R109, R49 ;  /* 0x000000316d6d7220 */ /* 0x000fe40000400000 */
[----:B------:R-:W-:Y:S01]  /*48e0*/  FFMA R14, R98, R14, R48 ;  /* 0x0000000e620e7223 */ /* 0x000fe20000000030 */
[----:B------:R-:W-:Y:S04]  /*48f0*/  LDSM.16.M88.4 R52, [R44+0x4000] ;  /* 0x004000002c34783b */ /* 0x000fe80000000200 */
[----:B------:R-:W-:Y:S04]  /*4900*/  LDSM.16.M88.4 R48, [R44+0x6000] ;  /* 0x006000002c30783b */ /* 0x000fe80000000200 */
[----:B------:R-:W0:Y:S04]  /*4910*/  LDSM.16.M88.4 R64, [R42+0x8800] ;  /* 0x008800002a40783b */ /* 0x000e280000000200 */
[----:B------:R-:W1:Y:S01]  /*4920*/  LDSM.16.M88.4 R68, [R42+0x8000] ;  /* 0x008000002a44783b */ /* 0x000e620000000200 */
[----:B------:R-:W-:-:S03]  /*4930*/  LOP3.LUT R96, R42, 0x20, RZ, 0x3c, !PT ;  /* 0x000000202a607812 */ /* 0x000fc600078e3cff */
[----:B------:R-:W2:Y:S04]  /*4940*/  LDSM.16.M88.4 R88, [R42+0x9000] ;  /* 0x009000002a58783b */ /* 0x000ea80000000200 */
[----:B------:R-:W3:Y:S01]  /*4950*/  LDSM.16.M88.4 R76, [R42+0x9800] ;  /* 0x009800002a4c783b */ /* 0x000ee20000000200 */
[----:B------:R-:W-:Y:S02]  /*4960*/  FADD R18, -R8, R18 ;  /* 0x0000001208127221 */ /* 0x000fe40000000100 */
[----:B------:R-:W-:Y:S01]  /*4970*/  FADD R47, -R9, R47 ;  /* 0x0000002f092f7221 */ /* 0x000fe20000000100 */
[----:B------:R-:W-:Y:S01]  /*4980*/  LDSM.16.M88.4 R100, [R96+0x9000] ;  /* 0x009000006064783b */ /* 0x000fe20000000200 */
[----:B------:R-:W-:Y:S02]  /*4990*/  FADD R45, -R10, R45 ;  /* 0x0000002d0a2d7221 */ /* 0x000fe40000000100 */
[----:B------:R-:W-:Y:S01]  /*49a0*/  FMUL R18, R18, 1.4426950216293334961 ;  /* 0x3fb8aa3b12127820 */ /* 0x000fe20000400000 */
[----:B------:R-:W-:Y:S01]  /*49b0*/  LDSM.16.M88.4 R112, [R96+0x8800] ;  /* 0x008800006070783b */ /* 0x000fe20000000200 */
[----:B------:R-:W-:-:S02]  /*49c0*/  FMUL R47, R47, 1.4426950216293334961 ;  /* 0x3fb8aa3b2f2f7820 */ /* 0x000fc40000400000 */
[----:B------:R-:W-:Y:S02]  /*49d0*/  FMUL R45, R45, 1.4426950216293334961 ;  /* 0x3fb8aa3b2d2d7820 */ /* 0x000fe40000400000 */
[----:B------:R-:W4:Y:S01]  /*49e0*/  MUFU.EX2 R18, R18 ;  /* 0x0000001200127308 */ /* 0x000f220000000800 */
[C---:B0-----:R-:W-:Y:S08]  /*49f0*/  HMMA.16816.F32.BF16 R56, R64.reuse, R52, R56 ;  /* 0x000000344038723c */ /* 0x041ff00000041838 */
[----:B------:R-:W-:Y:S01]  /*4a00*/  HMMA.16816.F32.BF16 R108, R64, R48, R108 ;  /* 0x00000030406c723c */ /* 0x000fe2000004186c */
[----:B------:R-:W0:Y:S01]  /*4a10*/  LDSM.16.M88.4 R64, [R96+0x8000] ;  /* 0x008000006040783b */ /* 0x000e220000000200 */
[----:B------:R-:W5:Y:S08]  /*4a20*/  MUFU.EX2 R47, R47 ;  /* 0x0000002f002f7308 */ /* 0x000f700000000800 */
[----:B------:R-:W2:Y:S01]  /*4a30*/  MUFU.EX2 R45, R45 ;  /* 0x0000002d002d7308 */ /* 0x000ea20000000800 */
[C---:B-1----:R-:W-:Y:S08]  /*4a40*/  HMMA.16816.F32.BF16 R80, R68.reuse, R52, R80 ;  /* 0x000000344450723c */ /* 0x042ff00000041850 */
[----:B------:R-:W-:Y:S01]  /*4a50*/  HMMA.16816.F32.BF16 R84, R68, R48, R84 ;  /* 0x000000304454723c */ /* 0x000fe20000041854 */
[----:B------:R-:W-:-:S02]  /*4a60*/  FMUL R104, R98, R104 ;  /* 0x0000006862687220 */ /* 0x000fc40000400000 */
[----:B------:R-:W-:Y:S02]  /*4a70*/  FMUL R105, R98, R105 ;  /* 0x0000006962697220 */ /* 0x000fe40000400000 */
[C---:B----4-:R-:W-:Y:S02]  /*4a80*/  FMUL R106, R18.reuse, R106 ;  /* 0x0000006a126a7220 */ /* 0x050fe40000400000 */
[----:B------:R-:W-:Y:S02]  /*4a90*/  FMUL R107, R18, R107 ;  /* 0x0000006b126b7220 */ /* 0x000fe40000400000 */
[C---:B-----5:R-:W-:Y:S02]  /*4aa0*/  FMUL R60, R47.reuse, R60 ;  /* 0x0000003c2f3c7220 */ /* 0x060fe40000400000 */
[----:B------:R-:W-:Y:S02]  /*4ab0*/  FMUL R61, R47, R61 ;  /* 0x0000003d2f3d7220 */ /* 0x000fe40000400000 */
[----:B--2---:R-:W-:-:S02]  /*4ac0*/  FMUL R62, R45, R62 ;  /* 0x0000003e2d3e7220 */ /* 0x004fc40000400000 */
[----:B------:R-:W-:Y:S02]  /*4ad0*/  FMUL R63, R45, R63 ;  /* 0x0000003f2d3f7220 */ /* 0x000fe40000400000 */
[C---:B------:R-:W-:Y:S02]  /*4ae0*/  FMUL R92, R98.reuse, R92 ;  /* 0x0000005c625c7220 */ /* 0x040fe40000400000 */
[----:B------:R-:W-:Y:S02]  /*4af0*/  FMUL R93, R98, R93 ;  /* 0x0000005d625d7220 */ /* 0x000fe40000400000 */
[C---:B------:R-:W-:Y:S02]  /*4b00*/  FMUL R94, R18.reuse, R94 ;  /* 0x0000005e125e7220 */ /* 0x040fe40000400000 */
[----:B------:R-:W-:Y:S02]  /*4b10*/  FMUL R95, R18, R95 ;  /* 0x0000005f125f7220 */ /* 0x000fe40000400000 */
[----:B------:R-:W-:-:S02]  /*4b20*/  FMUL R72, R47, R72 ;  /* 0x000000482f487220 */ /* 0x000fc40000400000 */
[----:B------:R-:W-:Y:S02]  /*4b30*/  FMUL R73, R47, R73 ;  /* 0x000000492f497220 */ /* 0x000fe40000400000 */
[C---:B------:R-:W-:Y:S02]  /*4b40*/  FMUL R74, R45.reuse, R74 ;  /* 0x0000004a2d4a7220 */ /* 0x040fe40000400000 */
[----:B------:R-:W-:Y:S01]  /*4b50*/  FMUL R75, R45, R75 ;  /* 0x0000004b2d4b7220 */ /* 0x000fe20000400000 */
[----:B------:R-:W-:Y:S01]  /*4b60*/  HMMA.16816.F32.BF16 R104, R88, R52, R104 ;  /* 0x000000345868723c */ /* 0x000fe20000041868 */
[----:B------:R-:W-:Y:S02]  /*4b70*/  LOP3.LUT R121, R42, 0x40, RZ, 0x3c, !PT ;  /* 0x000000402a797812 */ /* 0x000fe400078e3cff */
[----:B------:R-:W-:-:S05]  /*4b80*/  LOP3.LUT R123, R44, 0x40, RZ, 0x3c, !PT ;  /* 0x000000402c7b7812 */ /* 0x000fca00078e3cff */
[----:B---3--:R-:W-:Y:S01]  /*4b90*/  HMMA.16816.F32.BF16 R60, R76, R52, R60 ;  /* 0x000000344c3c723c */ /* 0x008fe2000004183c */
[----:B------:R-:W-:Y:S07]  /*4ba0*/  LDSM.16.M88.4 R68, [R123+0x4000] ;  /* 0x004000007b44783b */ /* 0x000fee0000000200 */
[-C--:B------:R-:W-:Y:S01]  /*4bb0*/  HMMA.16816.F32.BF16 R88, R88, R48.reuse, R92 ;  /* 0x000000305858723c */ /* 0x080fe2000004185c */
[----:B------:R-:W-:Y:S07]  /*4bc0*/  LDSM.16.M88.4 R92, [R121+0x8800] ;  /* 0x00880000795c783b */ /* 0x000fee0000000200 */
[----:B------:R-:W-:Y:S01]  /*4bd0*/  HMMA.16816.F32.BF16 R76, R76, R48, R72 ;  /* 0x000000304c4c723c */ /* 0x000fe20000041848 */
[----:B------:R-:W1:Y:S04]  /*4be0*/  LDSM.16.M88.4 R72, [R96+0x9800] ;  /* 0x009800006048783b */ /* 0x000e680000000200 */
[----:B------:R-:W-:Y:S03]  /*4bf0*/  LDSM.16.M88.4 R96, [R121+0x8000] ;  /* 0x008000007960783b */ /* 0x000fe60000000200 */
[C---:B0-----:R-:W-:Y:S08]  /*4c00*/  HMMA.16816.F32.BF16 R80, R64.reuse, R54, R80 ;  /* 0x000000364050723c */ /* 0x041ff00000041850 */
[----:B------:R-:W-:Y:S01]  /*4c10*/  HMMA.16816.F32.BF16 R84, R64, R50, R84 ;  /* 0x000000324054723c */ /* 0x000fe20000041854 */
[----:B------:R-:W0:Y:S07]  /*4c20*/  LDSM.16.M88.4 R64, [R123+0x6000] ;  /* 0x006000007b40783b */ /* 0x000e2e0000000200 */
[-C--:B------:R-:W-:Y:S08]  /*4c30*/  HMMA.16816.F32.BF16 R104, R100, R54.reuse, R104 ;  /* 0x000000366468723c */ /* 0x080ff00000041868 */
[C---:B------:R-:W-:Y:S08]  /*4c40*/  HMMA.16816.F32.BF16 R56, R112.reuse, R54, R56 ;  /* 0x000000367038723c */ /* 0x040ff00000041838 */
[-C--:B------:R-:W-:Y:S01]  /*4c50*/  HMMA.16816.F32.BF16 R108, R112, R50.reuse, R108 ;  /* 0x00000032706c723c */ /* 0x080fe2000004186c */
[----:B------:R-:W2:Y:S07]  /*4c60*/  LDSM.16.M88.4 R112, [R121+0x9000] ;  /* 0x009000007970783b */ /* 0x000eae0000000200 */
[----:B------:R-:W-:Y:S01]  /*4c70*/  HMMA.16816.F32.BF16 R100, R100, R50, R88 ;  /* 0x000000326464723c */ /* 0x000fe20000041858 */
[----:B------:R3:W4:Y:S04]  /*4c80*/  LDSM.16.M88.4 R88, [R121+0x9800] ;  /* 0x009800007958783b */ /* 0x0007280000000200 */
[----:B------:R-:W5:Y:S03]  /*4c90*/  S2R R120, SR_CTAID.X ;  /* 0x0000000000787919 */ /* 0x000f660000002500 */
[----:B-1----:R-:W-:Y:S01]  /*4ca0*/  HMMA.16816.F32.BF16 R60, R72, R54, R60 ;  /* 0x00000036483c723c */ /* 0x002fe2000004183c */
[----:B---3--:R-:W-:-:S05]  /*4cb0*/  LOP3.LUT R121, R42, 0x60, RZ, 0x3c, !PT ;  /* 0x000000602a797812 */ /* 0x008fca00078e3cff */
[----:B------:R-:W1:Y:S02]  /*4cc0*/  LDSM.16.M88.4 R52, [R121+0x8000] ;  /* 0x008000007934783b */ /* 0x000e640000000200 */
[----:B------:R-:W-:Y:S02]  /*4cd0*/  HMMA.16816.F32.BF16 R76, R72, R50, R76 ;  /* 0x00000032484c723c */ /* 0x000fe4000004184c */
[----:B------:R-:W3:Y:S04]  /*4ce0*/  LDSM.16.M88.4 R48, [R121+0x8800] ;  /* 0x008800007930783b */ /* 0x000ee80000000200 */
[----:B------:R-:W-:Y:S02]  /*4cf0*/  LDSM.16.M88.4 R72, [R121+0x9800] ;  /* 0x009800007948783b */ /* 0x000fe40000000200 */
[C---:B------:R-:W-:Y:S08]  /*4d00*/  HMMA.16816.F32.BF16 R56, R92.reuse, R68, R56 ;  /* 0x000000445c38723c */ /* 0x040ff00000041838 */
[----:B0-----:R-:W-:Y:S01]  /*4d10*/  HMMA.16816.F32.BF16 R108, R92, R64, R108 ;  /* 0x000000405c6c723c */ /* 0x001fe2000004186c */
[----:B------:R-:W0:Y:S01]  /*4d20*/  LDSM.16.M88.4 R92, [R121+0x9000] ;  /* 0x00900000795c783b */ /* 0x000e220000000200 */
[----:B------:R-:W-:Y:S01]  /*4d30*/  UIADD3 UR4, UP0, UR4, 0x40, URZ ;  /* 0x0000004004047890 */ /* 0x000fe2000ff1e03f */
[----:B-----5:R-:W-:-:S03]  /*4d40*/  SHF.L.U32 R120, R120, 0x6, RZ ;  /* 0x0000000678787819 */ /* 0x020fc600000006ff */
[----:B------:R-:W-:Y:S02]  /*4d50*/  UIADD3.X UR5, URZ, UR5, URZ, UP0, !UPT ;  /* 0x000000053f057290 */ /* 0x000fe400087fe43f */
[----:B------:R-:W-:Y:S01]  /*4d60*/  HMMA.16816.F32.BF16 R80, R96, R68, R80 ;  /* 0x000000446050723c */ /* 0x000fe20000041850 */
[----:B------:R-:W-:-:S07]  /*4d70*/  IADD3 R120, R120, 0x40, RZ ;  /* 0x0000004078787810 */ /* 0x000fce0007ffe0ff */
[-C--:B--2---:R-:W-:Y:S08]  /*4d80*/  HMMA.16816.F32.BF16 R104, R112, R68.reuse, R104 ;  /* 0x000000447068723c */ /* 0x084ff00000041868 */
[----:B----4-:R-:W-:Y:S08]  /*4d90*/  HMMA.16816.F32.BF16 R60, R88, R68, R60 ;  /* 0x00000044583c723c */ /* 0x010ff0000004183c */
[-C--:B------:R-:W-:Y:S08]  /*4da0*/  HMMA.16816.F32.BF16 R84, R96, R64.reuse, R84 ;  /* 0x000000406054723c */ /* 0x080ff00000041854 */
[-C--:B------:R-:W-:Y:S08]  /*4db0*/  HMMA.16816.F32.BF16 R100, R112, R64.reuse, R100 ;  /* 0x000000407064723c */ /* 0x080ff00000041864 */
[----:B------:R-:W-:Y:S01]  /*4dc0*/  HMMA.16816.F32.BF16 R76, R88, R64, R76 ;  /* 0x00000040584c723c */ /* 0x000fe2000004184c */
[----:B------:R-:W-:-:S06]  /*4dd0*/  ISETP.LE.U32.AND P0, PT, R120, UR4, PT ;  /* 0x0000000478007c0c */ /* 0x000fcc000bf03070 */
[----:B------:R-:W-:-:S05]  /*4de0*/  IMAD.U32 R65, RZ, RZ, UR5 ;  /* 0x00000005ff417e24 */ /* 0x000fca000f8e00ff */
[----:B------:R-:W-:Y:S01]  /*4df0*/  ISETP.GE.U32.AND.EX P0, PT, R65, RZ, PT, P0 ;  /* 0x000000ff4100720c */ /* 0x000fe20003f06100 */
[----:B------:R-:W-:Y:S01]  /*4e00*/  IMAD.MOV.U32 R64, RZ, RZ, 0x40 ;  /* 0x00000040ff407424 */ /* 0x000fe200078e00ff */
[----:B-1----:R-:W-:Y:S01]  /*4e10*/  HMMA.16816.F32.BF16 R80, R52, R70, R80 ;  /* 0x000000463450723c */ /* 0x002fe20000041850 */
[----:B------:R-:W-:Y:S02]  /*4e20*/  FFMA R17, R18, R17, R117 ;  /* 0x0000001112117223 */ /* 0x000fe40000000075 */
[C---:B------:R-:W-:Y:S02]  /*4e30*/  IMAD R22, R64.reuse, c[0x0][0x1b4], R22 ;  /* 0x00006d0040167a24 */ /* 0x040fe400078e0216 */
[----:B------:R-:W-:-:S03]  /*4e40*/  IMAD R23, R64, c[0x0][0x1a4], R23 ;  /* 0x0000690040177a24 */ /* 0x000fc600078e0217 */
[----:B---3--:R-:W-:Y:S01]  /*4e50*/  HMMA.16816.F32.BF16 R56, R48, R70, R56 ;  /* 0x000000463038723c */ /* 0x008fe20000041838 */
[----:B------:R-:W-:Y:S01]  /*4e60*/  FFMA R116, R47, R116, R15 ;  /* 0x000000742f747223 */ /* 0x000fe2000000000f */
[----:B------:R-:W-:Y:S01]  /*4e70*/  MOV R47, R9 ;  /* 0x00000009002f7202 */ /* 0x000fe20000000f00 */
[----:B------:R-:W-:Y:S01]  /*4e80*/  FFMA R46, R45, R46, R16 ;  /* 0x0000002e2d2e7223 */ /* 0x000fe20000000010 */
[----:B------:R-:W-:-:S04]  /*4e90*/  MOV R16, R6 ;  /* 0x0000000600107202 */ /* 0x000fc80000000f00 */
[----:B0-----:R-:W-:Y:S01]  /*4ea0*/  HMMA.16816.F32.BF16 R104, R92, R70, R104 ;  /* 0x000000465c68723c */ /* 0x001fe20000041868 */
[----:B------:R-:W-:Y:S02]  /*4eb0*/  IMAD.MOV.U32 R65, RZ, RZ, R4 ;  /* 0x000000ffff417224 */ /* 0x000fe400078e0004 */
[----:B------:R-:W-:-:S05]  /*4ec0*/  IMAD.MOV.U32 R64, RZ, RZ, R5 ;  /* 0x000000ffff407224 */ /* 0x000fca00078e0005 */
[----:B------:R-:W-:Y:S01]  /*4ed0*/  HMMA.16816.F32.BF16 R60, R72, R70, R60 ;  /* 0x00000046483c723c */ /* 0x000fe2000004183c */
[----:B------:R-:W-:Y:S02]  /*4ee0*/  IMAD.MOV.U32 R15, RZ, RZ, R7 ;  /* 0x000000ffff0f7224 */ /* 0x000fe400078e0007 */
[----:B------:R-:W-:Y:S02]  /*4ef0*/  IMAD.MOV.U32 R18, RZ, RZ, R8 ;  /* 0x000000ffff127224 */ /* 0x000fe400078e0008 */
[----:B------:R-:W-:-:S03]  /*4f00*/  IMAD.MOV.U32 R45, RZ, RZ, R10 ;  /* 0x000000ffff2d7224 */ /* 0x000fc600078e000a */
[-C--:B------:R-:W-:Y:S08]  /*4f10*/  HMMA.16816.F32.BF16 R52, R52, R66.reuse, R84 ;  /* 0x000000423434723c */ /* 0x080ff00000041854 */
[-C--:B------:R-:W-:Y:S08]  /*4f20*/  HMMA.16816.F32.BF16 R48, R48, R66.reuse, R108 ;  /* 0x000000423030723c */ /* 0x080ff0000004186c */
[-C--:B------:R-:W-:Y:S08]  /*4f30*/  HMMA.16816.F32.BF16 R92, R92, R66.reuse, R100 ;  /* 0x000000425c5c723c */ /* 0x080ff00000041864 */
[----:B------:R-:W-:Y:S07]  /*4f40*/  HMMA.16816.F32.BF16 R72, R72, R66, R76 ;  /* 0x000000424848723c */ /* 0x000fee000004184c */
[----:B------:R-:W-:Y:S01]  /*4f50*/  MOV R66, R3 ;  /* 0x0000000300427202 */ /* 0x000fe20000000f00 */
[----:B------:R-:W-:Y:S01]  /*4f60*/  @P0 CALL.REL.NOINC `(.L_x_0) ;  /* 0x0000001000000944 */ /* 0x000fe20003c00000 */
[----:B------:R-:W-:Y:S05]  /*4f70*/  BRA `(.L_x_1) ;  /* 0xffffd32000007947 */ /* 0x000fea000383ffff */
.L_x_0:
[----:B------:R-:W0:Y:S01]  /*4f80*/  S2R R69, SR_TID.X ;  /* 0x0000000000457919 */ /* 0x000e220000002100 */
[----:B------:R-:W-:Y:S01]  /*4f90*/  IMAD.MOV.U32 R118, RZ, RZ, c[0x0][0x1c8] ;  /* 0x00007200ff767624 */ /* 0x000fe200078e00ff */
[----:B------:R-:W-:Y:S01]  /*4fa0*/  MOV R134, R48 ;  /* 0x0000003000867202 */ /* 0x000fe20000000f00 */
[----:B------:R-:W-:Y:S01]  /*4fb0*/  IMAD.MOV.U32 R148, RZ, RZ, R2 ;  /* 0x000000ffff947224 */ /* 0x000fe200078e0002 */
[----:B------:R-:W1:Y:S01]  /*4fc0*/  S2R R68, SR_TID.X ;  /* 0x0000000000447919 */ /* 0x000e620000002100 */
[----:B------:R-:W-:Y:S01]  /*4fd0*/  MOV R141, R80 ;  /* 0x00000050008d7202 */ /* 0x000fe20000000f00 */
[----:B------:R-:W-:Y:S01]  /*4fe0*/  IMAD.MOV.U32 R128, RZ, RZ, R59 ;  /* 0x000000ffff807224 */ /* 0x000fe200078e003b */
[----:B------:R-:W-:Y:S01]  /*4ff0*/  MOV R136, R57 ;  /* 0x0000003900887202 */ /* 0x000fe20000000f00 */
[----:B------:R-:W2:Y:S01]  /*5000*/  S2R R216, SR_TID.X ;  /* 0x0000000000d87919 */ /* 0x000ea20000002100 */
[----:B------:R-:W-:Y:S01]  /*5010*/  IMAD.MOV.U32 R122, RZ, RZ, R12 ;  /* 0x000000ffff7a7224 */ /* 0x000fe200078e000c */
[----:B------:R-:W-:Y:S01]  /*5020*/  MOV R144, R83 ;  /* 0x0000005300907202 */ /* 0x000fe20000000f00 */
[----:B------:R-:W-:Y:S01]  /*5030*/  IMAD.MOV.U32 R139, RZ, RZ, R81 ;  /* 0x000000ffff8b7224 */ /* 0x000fe200078e0051 */
[----:B------:R-:W3:Y:S01]  /*5040*/  S2R R212, SR_CTAID.X ;  /* 0x0000000000d47919 */ /* 0x000ee20000002500 */
[----:B------:R-:W-:Y:S01]  /*5050*/  IMAD.MOV.U32 R132, RZ, RZ, R49 ;  /* 0x000000ffff847224 */ /* 0x000fe200078e0031 */
[----:B------:R-:W-:Y:S01]  /*5060*/  MOV R131, R105 ;  /* 0x0000006900837202 */ /* 0x000fe20000000f00 */
[----:B------:R-:W-:Y:S01]  /*5070*/  FMUL R49, R122, 8388608 ;  /* 0x4b0000007a317820 */ /* 0x000fe20000400000 */
[----:B------:R-:W4:Y:S01]  /*5080*/  S2R R213, SR_CTAID.Y ;  /* 0x0000000000d57919 */ /* 0x000f220000002600 */
[----:B------:R-:W-:Y:S01]  /*5090*/  IMAD.MOV.U32 R140, RZ, RZ, R55 ;  /* 0x000000ffff8c7224 */ /* 0x000fe200078e0037 */
[----:B------:R-:W-:Y:S01]  /*50a0*/  MOV R105, R17 ;  /* 0x0000001100697202 */ /* 0x000fe20000000f00 */
[----:B------:R-:W-:Y:S01]  /*50b0*/  IMAD.MOV.U32 R133, RZ, RZ, R104 ;  /* 0x000000ffff857224 */ /* 0x000fe200078e0068 */
[----:B------:R-:W-:Y:S01]  /*50c0*/  MOV R142, R54 ;  /* 0x00000036008e7202 */ /* 0x000fe20000000f00 */
[----:B------:R-:W-:Y:S01]  /*50d0*/  IMAD.MOV.U32 R104, RZ, RZ, R95 ;  /* 0x000000ffff687224 */ /* 0x000fe200078e005f */
[----:B------:R-:W-:Y:S01]  /*50e0*/  MOV R124, R51 ;  /* 0x00000033007c7202 */ /* 0x000fe20000000f00 */
[----:B------:R-:W-:Y:S01]  /*50f0*/  IMAD.MOV.U32 R95, RZ, RZ, R46 ;  /* 0x000000ffff5f7224 */ /* 0x000fe200078e002e */
[----:B0-----:R-:W-:Y:S01]  /*5100*/  SHF.R.U32.HI R67, RZ, 0x6, R69 ;  /* 0x00000006ff437819 */ /* 0x001fe20000011645 */
[----:B------:R-:W-:Y:S01]  /*5110*/  IMAD.MOV.U32 R120, RZ, RZ, R106 ;  /* 0x000000ffff787224 */ /* 0x000fe200078e006a */
[----:B------:R-:W-:Y:S01]  /*5120*/  MOV R106, R94 ;  /* 0x0000005e006a7202 */ /* 0x000fe20000000f00 */
[----:B------:R-:W-:Y:S01]  /*5130*/  IMAD.MOV.U32 R94, RZ, RZ, R14 ;  /* 0x000000ffff5e7224 */ /* 0x000fe200078e000e */
[----:B------:R-:W-:Y:S01]  /*5140*/  SGXT.U32 R67, R67, 0x2 ;  /* 0x000000024343781a */ /* 0x000fe20000000000 */
[----:B------:R-:W-:Y:S01]  /*5150*/  IMAD.MOV.U32 R130, RZ, RZ, R58 ;  /* 0x000000ffff827224 */ /* 0x000fe200078e003a */
[C---:B-1----:R-:W-:Y:S01]  /*5160*/  LOP3.LUT R70, R68.reuse, 0x80, RZ, 0xc0, !PT ;  /* 0x0000008044467812 */ /* 0x042fe200078ec0ff */
[----:B------:R-:W-:Y:S01]  /*5170*/  IMAD.MOV.U32 R125, RZ, RZ, R60 ;  /* 0x000000ffff7d7224 */ /* 0x000fe200078e003c */
[----:B------:R-:W-:Y:S01]  /*5180*/  LOP3.LUT R68, R68, 0xff, RZ, 0xc0, !PT ;  /* 0x000000ff44447812 */ /* 0x000fe200078ec0ff */
[----:B------:R-:W-:Y:S01]  /*5190*/  IMAD R67, R67, c[0x0][0x1c8], RZ ;  /* 0x0000720043437a24 */ /* 0x000fe200078e02ff */
[----:B------:R-:W-:Y:S01]  /*51a0*/  SHF.R.U32.HI R15, RZ, 0x1, R70 ;  /* 0x00000001ff0f7819 */ /* 0x000fe20000011646 */
[----:B------:R-:W-:Y:S01]  /*51b0*/  IMAD.MOV.U32 R138, RZ, RZ, R56 ;  /* 0x000000ffff8a7224 */ /* 0x000fe200078e0038 */
[----:B------:R-:W0:Y:S01]  /*51c0*/  S2R R70, SR_TID.X ;  /* 0x0000000000467919 */ /* 0x000e220000002100 */
[----:B--2---:R-:W-:Y:S01]  /*51d0*/  SHF.R.S32.HI R0, RZ, 0x3, R216 ;  /* 0x00000003ff007819 */ /* 0x004fe200000114d8 */
[----:B---3--:R-:W-:Y:S01]  /*51e0*/  IMAD.SHL.U32 R212, R212, 0x40, RZ ;  /* 0x00000040d4d47824 */ /* 0x008fe200078e00ff */
[----:B------:R-:W-:Y:S01]  /*51f0*/  LEA R21, R118, R67, 0x2 ;  /* 0x0000004376157211 */ /* 0x000fe200078e10ff */
[----:B------:R-:W-:Y:S01]  /*5200*/  IMAD.MOV.U32 R129, RZ, RZ, R92 ;  /* 0x000000ffff817224 */ /* 0x000fe200078e005c */
[----:B------:R-:W-:Y:S01]  /*5210*/  ISETP.GE.U32.AND P0, PT, R68, 0x40, PT ;  /* 0x000000404400780c */ /* 0x000fe20003f06070 */
[----:B------:R-:W-:Y:S01]  /*5220*/  FMUL R14, R95, 8388608 ;  /* 0x4b0000005f0e7820 */ /* 0x000fe20000400000 */
[----:B------:R-:W-:Y:S01]  /*5230*/  SGXT R0, R0, 0x1 ;  /* 0x000000010000781a */ /* 0x000fe20000000200 */
[C---:B------:R-:W-:Y:S01]  /*5240*/  IMAD R23, R118.reuse, 0x4, R21 ;  /* 0x0000000476177824 */ /* 0x040fe200078e0215 */
[----:B------:R-:W-:Y:S01]  /*5250*/  SHF.R.S32.HI R16, RZ, 0x4, R216 ;  /* 0x00000004ff107819 */ /* 0x000fe200000114d8 */
[----:B------:R-:W-:Y:S01]  /*5260*/  IMAD.MOV.U32 R146, RZ, RZ, R82 ;  /* 0x000000ffff927224 */ /* 0x000fe200078e0052 */
[----:B------:R-:W-:Y:S01]  /*5270*/  LOP3.LUT R18, R15, 0x1040, R0, 0x78, !PT ;  /* 0x000010400f127812 */ /* 0x000fe200078e7800 */
[----:B------:R-:W-:Y:S01]  /*5280*/  IMAD R24, R118, 0x4, R23 ;  /* 0x0000000476187824 */ /* 0x000fe200078e0217 */
[----:B------:R-:W-:Y:S01]  /*5290*/  SGXT R16, R16, 0x1 ;  /* 0x000000011010781a */ /* 0x000fe20000000200 */
[----:B------:R-:W-:Y:S01]  /*52a0*/  IMAD.MOV.U32 R82, RZ, RZ, R63 ;  /* 0x000000ffff527224 */ /* 0x000fe200078e003f */
[----:B------:R-:W-:Y:S01]  /*52b0*/  LOP3.LUT R212, R212, 0x3f, R216, 0xf8, !PT ;  /* 0x0000003fd4d47812 */ /* 0x000fe200078ef8d8 */
[----:B------:R-:W-:Y:S01]  /*52c0*/  IMAD.MOV.U32 R126, RZ, RZ, R50 ;  /* 0x000000ffff7e7224 */ /* 0x000fe200078e0032 */
[----:B------:R-:W-:Y:S01]  /*52d0*/  LEA R25, R118, R24, 0x2 ;  /* 0x0000001876197211 */ /* 0x000fe200078e10ff */
[----:B------:R-:W-:Y:S01]  /*52e0*/  IMAD.MOV.U32 R123, RZ, RZ, R61 ;  /* 0x000000ffff7b7224 */ /* 0x000fe200078e003d */
[----:B------:R-:W-:Y:S01]  /*52f0*/  LOP3.LUT R16, R16, 0x2004, RZ, 0xc0, !PT ;  /* 0x0000200410107812 */ /* 0x000fe200078ec0ff */
[----:B------:R-:W-:Y:S01]  /*5300*/  IMAD.MOV.U32 R137, RZ, RZ, R52 ;  /* 0x000000ffff897224 */ /* 0x000fe200078e0034 */
[----:B------:R-:W-:Y:S01]  /*5310*/  LEA R26, R118, R25, 0x2 ;  /* 0x00000019761a7211 */ /* 0x000fe200078e10ff */
[----:B------:R-:W-:Y:S01]  /*5320*/  IMAD.MOV.U32 R127, RZ, RZ, R93 ;  /* 0x000000ffff7f7224 */ /* 0x000fe200078e005d */
[----:B------:R-:W-:Y:S01]  /*5330*/  SHF.R.U32.HI R22, RZ, 0x1, R216 ;  /* 0x00000001ff167819 */ /* 0x000fe200000116d8 */
[C---:B0-----:R-:W-:Y:S01]  /*5340*/  IMAD.SHL.U32 R68, R70.reuse, 0x2, RZ ;  /* 0x0000000246447824 */ /* 0x041fe200078e00ff */
[----:B------:R-:W-:Y:S01]  /*5350*/  BAR.SYNC.DEFER_BLOCKING 0x0 ;  /* 0x0000000000007b1d */ /* 0x000fe20000010000 */
[----:B------:R-:W-:Y:S01]  /*5360*/  IMAD.SHL.U32 R70, R70, 0x4, RZ ;  /* 0x0000000446467824 */ /* 0x000fe200078e00ff */
[----:B------:R-:W-:Y:S01]  /*5370*/  LOP3.LUT R22, R22, 0xc, RZ, 0xc0, !PT ;  /* 0x0000000c16167812 */ /* 0x000fe200078ec0ff */
[----:B------:R-:W-:Y:S01]  /*5380*/  IMAD R27, R118, 0x4, R26 ;  /* 0x00000004761b7824 */ /* 0x000fe200078e021a */
[----:B------:R-:W-:Y:S01]  /*5390*/  LOP3.LUT R0, R68, 0x3c, RZ, 0xc0, !PT ;  /* 0x0000003c44007812 */ /* 0x000fe200078ec0ff */
[----:B------:R-:W-:Y:S01]  /*53a0*/  IMAD.MOV.U32 R135, RZ, RZ, R53 ;  /* 0x000000ffff877224 */ /* 0x000fe200078e0035 */
[----:B------:R-:W-:Y:S01]  /*53b0*/  LOP3.LUT R15, R70, 0x180, RZ, 0xc0, !PT ;  /* 0x00000180460f7812 */ /* 0x000fe200078ec0ff */
[----:B------:R-:W-:Y:S01]  /*53c0*/  IMAD R28, R118, 0x4, R27 ;  /* 0x00000004761c7824 */ /* 0x000fe200078e021b */
[----:B------:R-:W-:-:S02]  /*53d0*/  LOP3.LUT R68, R69, 0x7, RZ, 0xc0, !PT ;  /* 0x0000000745447812 */ /* 0x000fc400078ec0ff */
[----:B------:R-:W-:Y:S01]  /*53e0*/  LOP3.LUT R69, R69, 0xe0, RZ, 0xc0, !PT ;  /* 0x000000e045457812 */ /* 0x000fe200078ec0ff */
[----:B------:R-:W-:Y:S01]  /*53f0*/  IMAD R29, R118, 0x4, R28 ;  /* 0x00000004761d7824 */ /* 0x000fe200078e021c */
[----:B------:R-:W-:Y:S01]  /*5400*/  LOP3.LUT R19, R70, 0x80, RZ, 0xc0, !PT ;  /* 0x0000008046137812 */ /* 0x000fe200078ec0ff */
[----:B------:R-:W-:Y:S01]  /*5410*/  IMAD R15, R68, 0x8, R15 ;  /* 0x00000008440f7824 */ /* 0x000fe200078e020f */
[----:B------:R-:W-:Y:S02]  /*5420*/  LEA R20, R69, R0, 0x4 ;  /* 0x0000000045147211 */ /* 0x000fe400078e20ff */
[----:B------:R-:W-:Y:S01]  /*5430*/  LEA R30, R118, R29, 0x2 ;  /* 0x0000001d761e7211 */ /* 0x000fe200078e10ff */
[----:B------:R-:W-:Y:S01]  /*5440*/  IMAD R33, R68, 0x10, R19 ;  /* 0x0000001044217824 */ /* 0x000fe200078e0213 */
[----:B------:R-:W-:Y:S01]  /*5450*/  IADD3 R0, R16, R18, R15 ;  /* 0x0000001210007210 */ /* 0x000fe20007ffe00f */
[----:B----4-:R-:W-:Y:S01]  /*5460*/  IMAD R15, R213, c[0x0][0x1c0], RZ ;  /* 0x00007000d50f7a24 */ /* 0x010fe200078e02ff */
[----:B------:R-:W-:Y:S01]  /*5470*/  SHF.L.U32 R16, R216, 0x6, RZ ;  /* 0x00000006d8107819 */ /* 0x000fe200000006ff */
[----:B------:R-:W-:Y:S01]  /*5480*/  IMAD R19, R212, c[0x0][0x1c4], RZ ;  /* 0x00007100d4137a24 */ /* 0x000fe200078e02ff */
[----:B------:R-:W-:Y:S01]  /*5490*/  FSETP.GEU.AND P5, PT, R94, 1.175494350822287508e-38, PT ;  /* 0x008000005e00780b */ /* 0x000fe20003fae000 */
[----:B------:R-:W-:Y:S01]  /*54a0*/  IMAD R31, R118, 0x4, R30 ;  /* 0x00000004761f7824 */ /* 0x000fe200078e021e */
[----:B------:R-:W-:Y:S01]  /*54b0*/  LOP3.LUT R117, R16, 0x40, RZ, 0xc0, !PT ;  /* 0x0000004010757812 */ /* 0x000fe200078ec0ff */
[C---:B------:R-:W-:Y:S01]  /*54c0*/  IMAD.SHL.U32 R16, R15.reuse, 0x2, RZ ;  /* 0x000000020f107824 */ /* 0x040fe200078e00ff */
[----:B------:R-:W-:Y:S01]  /*54d0*/  MOV R92, R62 ;  /* 0x0000003e005c7202 */ /* 0x000fe20000000f00 */
[----:B------:R-:W-:Y:S01]  /*54e0*/  IMAD.HI R18, R15, 0x2, RZ ;  /* 0x000000020f127827 */ /* 0x000fe200078e02ff */
[----:B------:R-:W-:-:S02]  /*54f0*/  SHF.L.U32 R15, R19, 0x1, RZ ;  /* 0x00000001130f7819 */ /* 0x000fc400000006ff */
[----:B------:R-:W-:Y:S01]  /*5500*/  FSEL R50, RZ, -23, P5 ;  /* 0xc1b80000ff327808 */ /* 0x000fe20002800000 */
[----:B------:R-:W-:Y:S01]  /*5510*/  IMAD R32, R118, 0x4, R31 ;  /* 0x0000000476207824 */ /* 0x000fe200078e021f */
[----:B------:R-:W-:Y:S01]  /*5520*/  IADD3 R119, P1, P2, R15, c[0x0][0x178], R16 ;  /* 0x00005e000f777a10 */ /* 0x000fe20007a3e010 */
[----:B------:R-:W-:Y:S01]  /*5530*/  IMAD.HI R19, R19, 0x2, RZ ;  /* 0x0000000213137827 */ /* 0x000fe200078e02ff */
[----:B------:R-:W-:Y:S02]  /*5540*/  IADD3 R15, R22, R33, RZ ;  /* 0x00000021160f7210 */ /* 0x000fe40007ffe0ff */
[-C--:B------:R-:W-:Y:S01]  /*5550*/  LEA R22, P3, R23, R119.reuse, 0x1 ;  /* 0x0000007717167211 */ /* 0x080fe200078608ff */
[C---:B------:R-:W-:Y:S01]  /*5560*/  IMAD R16, R118.reuse, 0x4, R32 ;  /* 0x0000000476107824 */ /* 0x040fe200078e0220 */
[----:B------:R-:W-:Y:S01]  /*5570*/  IADD3.X R121, R19, c[0x0][0x17c], R18, P1, P2 ;  /* 0x00005f0013797a10 */ /* 0x000fe20000fe4412 */
[----:B------:R-:W-:Y:S01]  /*5580*/  IMAD.IADD R117, R117, 0x1, R20 ;  /* 0x0000000175757824 */ /* 0x000fe200078e0214 */
[-C--:B------:R-:W-:Y:S01]  /*5590*/  LEA R18, P1, R67, R119.reuse, 0x1 ;  /* 0x0000007743127211 */ /* 0x080fe200078208ff */
[----:B------:R-:W-:Y:S01]  /*55a0*/  IMAD R33, R118, 0x4, R16 ;  /* 0x0000000476217824 */ /* 0x000fe200078e0210 */
[----:B------:R-:W-:-:S02]  /*55b0*/  LEA R20, P2, R21, R119, 0x1 ;  /* 0x0000007715147211 */ /* 0x000fc400078408ff */
[----:B------:R-:W-:Y:S02]  /*55c0*/  LEA.HI.X.SX32 R19, R67, R121, 0x1, P1 ;  /* 0x0000007943137211 */ /* 0x000fe400008f0eff */
[----:B------:R-:W-:Y:S02]  /*55d0*/  LEA R76, P1, R24, R119, 0x1 ;  /* 0x00000077184c7211 */ /* 0x000fe400078208ff */
[----:B------:R-:W-:Y:S02]  /*55e0*/  LEA R34, R118, R33, 0x2 ;  /* 0x0000002176227211 */ /* 0x000fe400078e10ff */
[----:B------:R-:W-:Y:S02]  /*55f0*/  LEA.HI.X.SX32 R77, R24, R121, 0x1, P1 ;  /* 0x00000079184d7211 */ /* 0x000fe400008f0eff */
[----:B------:R-:W-:Y:S01]  /*5600*/  LEA R84, P1, R25, R119, 0x1 ;  /* 0x0000007719547211 */ /* 0x000fe200078208ff */
[----:B------:R-:W-:Y:S01]  /*5610*/  IMAD R24, R118, 0x4, R34 ;  /* 0x0000000476187824 */ /* 0x000fe200078e0222 */
[----:B------:R-:W-:-:S02]  /*5620*/  LEA.HI.X.SX32 R21, R21, R121, 0x1, P2 ;  /* 0x0000007915157211 */ /* 0x000fc400010f0eff */
[----:B------:R-:W-:Y:S01]  /*5630*/  LEA.HI.X.SX32 R85, R25, R121, 0x1, P1 ;  /* 0x0000007919557211 */ /* 0x000fe200008f0eff */
[----:B------:R-:W-:Y:S01]  /*5640*/  IMAD R35, R118, 0x4, R24 ;  /* 0x0000000476237824 */ /* 0x000fe200078e0218 */
[----:B------:R-:W-:Y:S02]  /*5650*/  LEA R88, P2, R26, R119, 0x1 ;  /* 0x000000771a587211 */ /* 0x000fe400078408ff */
[----:B------:R-:W-:Y:S02]  /*5660*/  LEA.HI.X.SX32 R23, R23, R121, 0x1, P3 ;  /* 0x0000007917177211 */ /* 0x000fe400018f0eff */
[----:B------:R-:W-:Y:S02]  /*5670*/  LEA R25, R118, R35, 0x2 ;  /* 0x0000002376197211 */ /* 0x000fe400078e10ff */
[C---:B------:R-:W-:Y:S02]  /*5680*/  LEA R90, P3, R27.reuse, R119, 0x1 ;  /* 0x000000771b5a7211 */ /* 0x040fe400078608ff */
[-C--:B------:R-:W-:Y:S01]  /*5690*/  LEA.HI.X.SX32 R89, R26, R121.reuse, 0x1, P2 ;  /* 0x000000791a597211 */ /* 0x080fe200010f0eff */
[----:B------:R-:W-:Y:S01]  /*56a0*/  IMAD R26, R118, 0x4, R25 ;  /* 0x00000004761a7824 */ /* 0x000fe200078e0219 */
[----:B------:R-:W-:-:S02]  /*56b0*/  LEA.HI.X.SX32 R91, R27, R121, 0x1, P3 ;  /* 0x000000791b5b7211 */ /* 0x000fc400018f0eff */
[-C--:B------:R-:W-:Y:S01]  /*56c0*/  LEA R114, P1, R28, R119.reuse, 0x1 ;  /* 0x000000771c727211 */ /* 0x080fe200078208ff */
[----:B------:R-:W-:Y:S01]  /*56d0*/  IMAD R27, R118, 0x4, R26 ;  /* 0x00000004761b7824 */ /* 0x000fe200078e021a */
[----:B------:R-:W-:Y:S02]  /*56e0*/  LEA R110, P3, R30, R119, 0x1 ;  /* 0x000000771e6e7211 */ /* 0x000fe400078608ff */
[-C--:B------:R-:W-:Y:S02]  /*56f0*/  LEA.HI.X.SX32 R115, R28, R121.reuse, 0x1, P1 ;  /* 0x000000791c737211 */ /* 0x080fe400008f0eff */
[----:B------:R-:W-:Y:S02]  /*5700*/  LEA.HI.X.SX32 R111, R30, R121, 0x1, P3 ;  /* 0x000000791e6f7211 */ /* 0x000fe400018f0eff */
        /* <DEDUP_REMOVED lines=10> */
[----:B------:R-:W-:Y:S02]  /*57b0*/  LEA R96, P2, R34, R119, 0x1 ;  /* 0x0000007722607211 */ /* 0x000fe400078408ff */
[----:B------:R-:W-:Y:S02]  /*57c0*/  LEA.HI.X.SX32 R87, R24, R121, 0x1, P3 ;  /* 0x0000007918577211 */ /* 0x000fe400018f0eff */
[----:B------:R-:W-:Y:S02]  /*57d0*/  LEA R24, R118, R29, 0x2 ;  /* 0x0000001d76187211 */ /* 0x000fe400078e10ff */
[----:B------:R-:W-:Y:S02]  /*57e0*/  LEA R108, P1, R31, R119, 0x1 ;  /* 0x000000771f6c7211 */ /* 0x000fe400078208ff */
        /* <DEDUP_REMOVED lines=10> */
[----:B------:R-:W-:Y:S02]  /*5890*/  LEA.HI.X.SX32 R69, R26, R121, 0x1, P3 ;  /* 0x000000791a457211 */ /* 0x000fe400018f0eff */
[----:B------:R-:W-:Y:S02]  /*58a0*/  LEA R44, P3, R16, R119, 0x1 ;  /* 0x00000077102c7211 */ /* 0x000fe400078608ff */
[----:B------:R-:W-:Y:S02]  /*58b0*/  LEA R26, R118, R25, 0x2 ;  /* 0x00000019761a7211 */ /* 0x000fe400078e10ff */
[----:B------:R-:W-:Y:S02]  /*58c0*/  LEA.HI.X.SX32 R79, R35, R121, 0x1, P1 ;  /* 0x00000079234f7211 */ /* 0x000fe400008f0eff */
[----:B------:R-:W-:Y:S02]  /*58d0*/  LEA R66, P1, R27, R119, 0x1 ;  /* 0x000000771b427211 */ /* 0x000fe400078208ff */
[----:B------:R-:W-:Y:S01]  /*58e0*/  LEA.HI.X.SX32 R45, R16, R121, 0x1, P3 ;  /* 0x00000079102d7211 */ /* 0x000fe200018f0eff */
[----:B------:R-:W-:Y:S01]  /*58f0*/  IMAD R16, R118, 0x4, R26 ;  /* 0x0000000476107824 */ /* 0x000fe200078e021a */
[----:B------:R-:W-:-:S02]  /*5900*/  LEA R64, P2, R28, R119, 0x1 ;  /* 0x000000771c407211 */ /* 0x000fc400078408ff */
[----:B------:R-:W-:Y:S01]  /*5910*/  LEA.HI.X.SX32 R67, R27, R121, 0x1, P1 ;  /* 0x000000791b437211 */ /* 0x000fe200008f0eff */
[----:B------:R-:W-:Y:S01]  /*5920*/  IMAD R27, R118, 0x4, R16 ;  /* 0x00000004761b7824 */ /* 0x000fe200078e0210 */
[C---:B------:R-:W-:Y:S02]  /*5930*/  LEA R42, P1, R29.reuse, R119, 0x1 ;  /* 0x000000771d2a7211 */ /* 0x040fe400078208ff */
[----:B------:R-:W-:Y:S02]  /*5940*/  LEA.HI.X.SX32 R65, R28, R121, 0x1, P2 ;  /* 0x000000791c417211 */ /* 0x000fe400010f0eff */
[-C--:B------:R-:W-:Y:S02]  /*5950*/  LEA R40, P2, R24, R119.reuse, 0x1 ;  /* 0x0000007718287211 */ /* 0x080fe400078408ff */
[----:B------:R-:W-:Y:S02]  /*5960*/  LEA R38, P3, R30, R119, 0x1 ;  /* 0x000000771e267211 */ /* 0x000fe400078608ff */
[----:B------:R-:W-:-:S02]  /*5970*/  LEA.HI.X.SX32 R43, R29, R121, 0x1, P1 ;  /* 0x000000791d2b7211 */ /* 0x000fc400008f0eff */
[----:B------:R-:W-:Y:S02]  /*5980*/  LEA R29, R118, R27, 0x2 ;  /* 0x0000001b761d7211 */ /* 0x000fe400078e10ff */
[-C--:B------:R-:W-:Y:S02]  /*5990*/  LEA.HI.X.SX32 R41, R24, R121.reuse, 0x1, P2 ;  /* 0x0000007918297211 */ /* 0x080fe400010f0eff */
[----:B------:R-:W-:Y:S01]  /*59a0*/  LEA.HI.X.SX32 R39, R30, R121, 0x1, P3 ;  /* 0x000000791e277211 */ /* 0x000fe200018f0eff */
[----:B------:R-:W-:Y:S01]  /*59b0*/  IMAD R47, R118, 0x4, R29 ;  /* 0x00000004762f7824 */ /* 0x000fe200078e021d */
[-C--:B------:R-:W-:Y:S02]  /*59c0*/  LEA R34, P2, R26, R119.reuse, 0x1 ;  /* 0x000000771a227211 */ /* 0x080fe400078408ff */
[-C--:B------:R-:W-:Y:S02]  /*59d0*/  LEA R32, P3, R16, R119.reuse, 0x1 ;  /* 0x0000007710207211 */ /* 0x080fe400078608ff */
[----:B------:R-:W-:-:S02]  /*59e0*/  LEA R36, P1, R25, R119, 0x1 ;  /* 0x0000007719247211 */ /* 0x000fc400078208ff */
[-C--:B------:R-:W-:Y:S02]  /*59f0*/  LEA.HI.X.SX32 R35, R26, R121.reuse, 0x1, P2 ;  /* 0x000000791a237211 */ /* 0x080fe400010f0eff */
[----:B------:R-:W-:Y:S01]  /*5a00*/  LEA.HI.X.SX32 R33, R16, R121, 0x1, P3 ;  /* 0x0000007910217211 */ /* 0x000fe200018f0eff */
[----:B------:R-:W-:Y:S01]  /*5a10*/  IMAD R16, R118, 0x4, R47 ;  /* 0x0000000476107824 */ /* 0x000fe200078e022f */
[----:B------:R-:W-:Y:S01]  /*5a20*/  LEA R30, P2, R29, R119, 0x1 ;  /* 0x000000771d1e7211 */ /* 0x000fe200078408ff */
[----:B------:R-:W-:Y:S01]  /*5a30*/  IMAD.MOV.U32 R118, RZ, RZ, R107 ;  /* 0x000000ffff767224 */ /* 0x000fe200078e006b */
[----:B------:R-:W-:Y:S02]  /*5a40*/  LEA.HI.X.SX32 R37, R25, R121, 0x1, P1 ;  /* 0x0000007919257211 */ /* 0x000fe400008f0eff */
[-C--:B------:R-:W-:Y:S02]  /*5a50*/  LEA R28, P3, R47, R119.reuse, 0x1 ;  /* 0x000000772f1c7211 */ /* 0x080fe400078608ff */
[----:B------:R-:W-:-:S02]  /*5a60*/  LEA R26, P1, R27, R119, 0x1 ;  /* 0x000000771b1a7211 */ /* 0x000fc400078208ff */
[----:B------:R-:W-:Y:S02]  /*5a70*/  LEA.HI.X.SX32 R31, R29, R121, 0x1, P2 ;  /* 0x000000791d1f7211 */ /* 0x000fe400010f0eff */
[----:B------:R-:W-:Y:S02]  /*5a80*/  LEA R24, P4, R16, R119, 0x1 ;  /* 0x0000007710187211 */ /* 0x000fe400078808ff */
[-C--:B------:R-:W-:Y:S01]  /*5a90*/  LEA.HI.X.SX32 R29, R47, R121.reuse, 0x1, P3 ;  /* 0x000000792f1d7211 */ /* 0x080fe200018f0eff */
[C---:B------:R-:W-:Y:S01]  /*5aa0*/  FMUL R47, R148.reuse, 8388608 ;  /* 0x4b000000942f7820 */ /* 0x040fe20000400000 */
[----:B------:R-:W-:Y:S02]  /*5ab0*/  LEA.HI.X.SX32 R27, R27, R121, 0x1, P1 ;  /* 0x000000791b1b7211 */ /* 0x000fe400008f0eff */
[----:B------:R-:W-:Y:S02]  /*5ac0*/  MOV R119, R11 ;  /* 0x0000000b00777202 */ /* 0x000fe40000000f00 */
[----:B------:R-:W-:-:S02]  /*5ad0*/  FSETP.GEU.AND P1, PT, R148, 1.175494350822287508e-38, PT ;  /* 0x008000009400780b */ /* 0x000fc40003f2e000 */
[C---:B------:R-:W-:Y:S01]  /*5ae0*/  FSETP.GEU.AND P6, PT, R119.reuse, 1.175494350822287508e-38, PT ;  /* 0x008000007700780b */ /* 0x040fe20003fce000 */
[----:B------:R-:W-:Y:S01]  /*5af0*/  FMUL R48, R119, 8388608 ;  /* 0x4b00000077307820 */ /* 0x000fe20000400000 */
[----:B------:R-:W-:Y:S02]  /*5b00*/  FSEL R47, R47, R148, !P1 ;  /* 0x000000942f2f7208 */ /* 0x000fe40004800000 */
[----:B------:R-:W-:Y:S01]  /*5b10*/  MOV R107, R13 ;  /* 0x0000000d006b7202 */ /* 0x000fe20000000f00 */
[----:B------:R-:W-:Y:S01]  /*5b20*/  FMUL R13, R116, 8388608 ;  /* 0x4b000000740d7820 */ /* 0x000fe20000400000 */
[----:B------:R-:W-:Y:S02]  /*5b30*/  IADD3 R2, R47, -0x3f3504f3, RZ ;  /* 0xc0cafb0d2f027810 */ /* 0x000fe40007ffe0ff */
[----:B------:R-:W-:Y:S02]  /*5b40*/  FSEL R48, R48, R119, !P6 ;  /* 0x0000007730307208 */ /* 0x000fe40007000000 */
[----:B------:R-:W-:-:S02]  /*5b50*/  LOP3.LUT R80, R2, 0xff800000, RZ, 0xc0, !PT ;  /* 0xff80000002507812 */ /* 0x000fc400078ec0ff */
[----:B------:R-:W-:Y:S02]  /*5b60*/  IADD3 R2, R48, -0x3f3504f3, RZ ;  /* 0xc0cafb0d30027810 */ /* 0x000fe40007ffe0ff */
[----:B------:R-:W-:Y:S01]  /*5b70*/  LEA.HI.X.SX32 R25, R16, R121, 0x1, P4 ;  /* 0x0000007910197211 */ /* 0x000fe200020f0eff */
[----:B------:R-:W0:Y:S01]  /*5b80*/  I2F R55, R80 ;  /* 0x0000005000377306 */ /* 0x000e220000201400 */
[----:B------:R-:W-:Y:S01]  /*5b90*/  LOP3.LUT R59, R2, 0xff800000, RZ, 0xc0, !PT ;  /* 0xff800000023b7812 */ /* 0x000fe200078ec0ff */
[C---:B------:R-:W-:Y:S01]  /*5ba0*/  FMUL R2, R107.reuse, 8388608 ;  /* 0x4b0000006b027820 */ /* 0x040fe20000400000 */
[----:B------:R-:W-:Y:S01]  /*5bb0*/  FSETP.GEU.AND P4, PT, R107, 1.175494350822287508e-38, PT ;  /* 0x008000006b00780b */ /* 0x000fe20003f8e000 */
[----:B------:R-:W-:Y:S01]  /*5bc0*/  IMAD.MOV.U32 R121, RZ, RZ, R72 ;  /* 0x000000ffff797224 */ /* 0x000fe200078e0048 */
[----:B------:R-:W-:Y:S02]  /*5bd0*/  FSETP.GEU.AND P2, PT, R122, 1.175494350822287508e-38, PT ;  /* 0x008000007a00780b */ /* 0x000fe40003f4e000 */
[----:B------:R-:W-:Y:S01]  /*5be0*/  FSEL R2, R2, R107, !P4 ;  /* 0x0000006b02027208 */ /* 0x000fe20006000000 */
[----:B------:R1:W2:Y:S01]  /*5bf0*/  I2F R57, R59 ;  /* 0x0000003b00397306 */ /* 0x0002a20000201400 */
[----:B------:R-:W-:-:S02]  /*5c00*/  FSEL R49, R49, R122, !P2 ;  /* 0x0000007a31317208 */ /* 0x000fc40005000000 */
[----:B------:R-:W-:Y:S02]  /*5c10*/  IADD3 R12, R2, -0x3f3504f3, RZ ;  /* 0xc0cafb0d020c7810 */ /* 0x000fe40007ffe0ff */
[----:B------:R-:W-:Y:S02]  /*5c20*/  FSEL R46, RZ, -23, P4 ;  /* 0xc1b80000ff2e7808 */ /* 0x000fe40002000000 */
[----:B------:R-:W-:Y:S01]  /*5c30*/  LOP3.LUT R81, R12, 0xff800000, RZ, 0xc0, !PT ;  /* 0xff8000000c517812 */ /* 0x000fe200078ec0ff */
[----:B------:R-:W-:Y:S01]  /*5c40*/  FMUL R12, R105, 8388608 ;  /* 0x4b000000690c7820 */ /* 0x000fe20000400000 */
[----:B------:R-:W-:Y:S01]  /*5c50*/  IADD3 R11, R49, -0x3f3504f3, RZ ;  /* 0xc0cafb0d310b7810 */ /* 0x000fe20007ffe0ff */
[----:B-1----:R-:W-:Y:S01]  /*5c60*/  IMAD.IADD R59, R48, 0x1, -R59 ;  /* 0x00000001303b7824 */ /* 0x002fe200078e0a3b */
[----:B------:R-:W1:Y:S01]  /*5c70*/  I2F R83, R81 ;  /* 0x0000005100537306 */ /* 0x000e620000201400 */
[----:B------:R-:W-:Y:S02]  /*5c80*/  FSETP.GT.AND P4, PT, |R95|, 8.50705917302346158658e+37, PT ;  /* 0x7e8000005f00780b */ /* 0x000fe40003f84200 */
[----:B------:R-:W-:Y:S01]  /*5c90*/  LOP3.LUT R60, R11, 0xff800000, RZ, 0xc0, !PT ;  /* 0xff8000000b3c7812 */ /* 0x000fe200078ec0ff */
[----:B------:R-:W-:Y:S01]  /*5ca0*/  FMUL R11, R94, 8388608 ;  /* 0x4b0000005e0b7820 */ /* 0x000fe20000400000 */
[----:B------:R-:W-:-:S02]  /*5cb0*/  FSEL R58, RZ, -23, P1 ;  /* 0xc1b80000ff3a7808 */ /* 0x000fc40000800000 */
[----:B------:R-:W-:Y:S01]  /*5cc0*/  FSEL R16, RZ, -23, P6 ;  /* 0xc1b80000ff107808 */ /* 0x000fe20003000000 */
[----:B------:R-:W3:Y:S01]  /*5cd0*/  I2F R17, R60 ;  /* 0x0000003c00117306 */ /* 0x000ee20000201400 */
[----:B------:R-:W-:Y:S01]  /*5ce0*/  FSEL R56, RZ, -23, P2 ;  /* 0xc1b80000ff387808 */ /* 0x000fe20001000000 */
[----:B0-----:R-:W-:Y:S01]  /*5cf0*/  FFMA.FTZ R58, R55, 1.1920928955078125e-07, R58 ;  /* 0x34000000373a7823 */ /* 0x001fe2000001003a */
[----:B------:R-:W-:Y:S01]  /*5d00*/  FSETP.GEU.AND P3, PT, R105, 1.175494350822287508e-38, PT ;  /* 0x008000006900780b */ /* 0x000fe20003f6e000 */
[----:B--2---:R-:W-:Y:S01]  /*5d10*/  FFMA.FTZ R55, R57, 1.1920928955078125e-07, R16 ;  /* 0x3400000039377823 */ /* 0x004fe20000010010 */
[----:B------:R-:W-:Y:S01]  /*5d20*/  FSETP.GEU.AND P2, PT, R95, 1.175494350822287508e-38, PT ;  /* 0x008000005f00780b */ /* 0x000fe20003f4e000 */
[----:B------:R-:W-:Y:S01]  /*5d30*/  @P4 FMUL R75, R75, 0.25 ;  /* 0x3e8000004b4b4820 */ /* 0x000fe20000400000 */
[----:B------:R-:W-:Y:S01]  /*5d40*/  FSEL R11, R11, R94, !P5 ;  /* 0x0000005e0b0b7208 */ /* 0x000fe20006800000 */
[----:B-1----:R-:W-:Y:S01]  /*5d50*/  FFMA.FTZ R57, R83, 1.1920928955078125e-07, R46 ;  /* 0x3400000053397823 */ /* 0x002fe2000001002e */
[----:B------:R-:W-:Y:S01]  /*5d60*/  FSEL R12, R12, R105, !P3 ;  /* 0x000000690c0c7208 */ /* 0x000fe20005800000 */
[----:B------:R-:W-:Y:S01]  /*5d70*/  @P4 FMUL R74, R74, 0.25 ;  /* 0x3e8000004a4a4820 */ /* 0x000fe20000400000 */
[----:B------:R-:W-:Y:S01]  /*5d80*/  FSEL R14, R14, R95, !P2 ;  /* 0x0000005f0e0e7208 */ /* 0x000fe20005000000 */
[----:B------:R-:W-:Y:S01]  /*5d90*/  @P4 FMUL R82, R82, 0.25 ;  /* 0x3e80000052524820 */ /* 0x000fe20000400000 */
[C---:B------:R-:W-:Y:S01]  /*5da0*/  FSETP.GEU.AND P5, PT, |R95|.reuse, 1.175494350822287508e-38, PT ;  /* 0x008000005f00780b */ /* 0x040fe20003fae200 */
[----:B------:R-:W-:Y:S01]  /*5db0*/  @P4 FMUL R95, R95, 0.25 ;  /* 0x3e8000005f5f4820 */ /* 0x000fe20000400000 */
[----:B------:R-:W-:Y:S01]  /*5dc0*/  FSEL R46, RZ, -23, P3 ;  /* 0xc1b80000ff2e7808 */ /* 0x000fe20001800000 */
[----:B------:R-:W-:Y:S01]  /*5dd0*/  @P4 FMUL R92, R92, 0.25 ;  /* 0x3e8000005c5c4820 */ /* 0x000fe20000400000 */
[C---:B------:R-:W-:Y:S01]  /*5de0*/  FSETP.GEU.AND P1, PT, R116.reuse, 1.175494350822287508e-38, PT ;  /* 0x008000007400780b */ /* 0x040fe20003f2e000 */
[----:B---3--:R-:W-:Y:S01]  /*5df0*/  FFMA.FTZ R56, R17, 1.1920928955078125e-07, R56 ;  /* 0x3400000011387823 */ /* 0x008fe20000010038 */
[----:B------:R-:W-:-:S02]  /*5e00*/  FSETP.GT.AND P3, PT, |R116|, 8.50705917302346158658e+37, PT ;  /* 0x7e8000007400780b */ /* 0x000fc40003f64200 */
[----:B------:R-:W-:Y:S02]  /*5e10*/  FSETP.GT.AND P4, PT, |R105|, 8.50705917302346158658e+37, PT ;  /* 0x7e8000006900780b */ /* 0x000fe40003f84200 */
[----:B------:R-:W-:Y:S02]  /*5e20*/  FSEL R13, R13, R116, !P1 ;  /* 0x000000740d0d7208 */ /* 0x000fe40004800000 */
[----:B------:R-:W-:Y:S01]  /*5e30*/  FSEL R16, RZ, -23, P1 ;  /* 0xc1b80000ff107808 */ /* 0x000fe20000800000 */
[----:B------:R-:W-:Y:S01]  /*5e40*/  @!P5 FMUL R95, R95, 16777216 ;  /* 0x4b8000005f5fd820 */ /* 0x000fe20000400000 */
[----:B------:R-:W-:Y:S01]  /*5e50*/  IADD3 R54, R11, -0x3f3504f3, RZ ;  /* 0xc0cafb0d0b367810 */ /* 0x000fe20007ffe0ff */
[----:B------:R-:W-:Y:S01]  /*5e60*/  @!P5 FMUL R75, R75, 16777216 ;  /* 0x4b8000004b4bd820 */ /* 0x000fe20000400000 */
[----:B------:R-:W-:Y:S01]  /*5e70*/  FSETP.GEU.AND P1, PT, |R116|, 1.175494350822287508e-38, PT ;  /* 0x008000007400780b */ /* 0x000fe20003f2e200 */
[----:B------:R-:W-:Y:S01]  /*5e80*/  @!P5 FMUL R74, R74, 16777216 ;  /* 0x4b8000004a4ad820 */ /* 0x000fe20000400000 */
[----:B------:R-:W-:Y:S01]  /*5e90*/  LOP3.LUT R54, R54, 0xff800000, RZ, 0xc0, !PT ;  /* 0xff80000036367812 */ /* 0x000fe200078ec0ff */
[----:B------:R-:W-:Y:S01]  /*5ea0*/  @P3 FMUL R116, R116, 0.25 ;  /* 0x3e80000074743820 */ /* 0x000fe20000400000 */
[----:B------:R-:W-:Y:S01]  /*5eb0*/  FSEL R17, RZ, -23, P2 ;  /* 0xc1b80000ff117808 */ /* 0x000fe20001000000 */
[----:B------:R-:W-:Y:S01]  /*5ec0*/  @P3 FMUL R73, R73, 0.25 ;  /* 0x3e80000049493820 */ /* 0x000fe20000400000 */
[----:B------:R-:W0:Y:S01]  /*5ed0*/  I2F R61, R54 ;  /* 0x00000036003d7306 */ /* 0x000e220000201400 */
[----:B------:R-:W-:Y:S01]  /*5ee0*/  FSETP.GEU.AND P2, PT, |R105|, 1.175494350822287508e-38, PT ;  /* 0x008000006900780b */ /* 0x000fe20003f4e200 */
[----:B------:R-:W-:Y:S01]  /*5ef0*/  @P3 FMUL R121, R121, 0.25 ;  /* 0x3e80000079793820 */ /* 0x000fe20000400000 */
[----:B------:R-:W-:Y:S01]  /*5f00*/  IADD3 R52, R13, -0x3f3504f3, RZ ;  /* 0xc0cafb0d0d347810 */ /* 0x000fe20007ffe0ff */
[----:B------:R-:W-:Y:S01]  /*5f10*/  @P3 FMUL R123, R123, 0.25 ;  /* 0x3e8000007b7b3820 */ /* 0x000fe20000400000 */
[----:B------:R-:W-:Y:S01]  /*5f20*/  IADD3 R51, R14, -0x3f3504f3, RZ ;  /* 0xc0cafb0d0e337810 */ /* 0x000fe20007ffe0ff */
[----:B------:R-:W-:Y:S01]  /*5f30*/  @P3 FMUL R125, R125, 0.25 ;  /* 0x3e8000007d7d3820 */ /* 0x000fe20000400000 */
[----:B------:R-:W-:Y:S01]  /*5f40*/  FSETP.GT.AND P3, PT, |R94|, 8.50705917302346158658e+37, PT ;  /* 0x7e8000005e00780b */ /* 0x000fe20003f64200 */
[----:B------:R-:W-:Y:S01]  /*5f50*/  @P4 FMUL R105, R105, 0.25 ;  /* 0x3e80000069694820 */ /* 0x000fe20000400000 */
[----:B------:R-:W-:Y:S01]  /*5f60*/  LOP3.LUT R52, R52, 0xff800000, RZ, 0xc0, !PT ;  /* 0xff80000034347812 */ /* 0x000fe200078ec0ff */
[----:B------:R-:W-:Y:S01]  /*5f70*/  @P4 FMUL R104, R104, 0.25 ;  /* 0x3e80000068684820 */ /* 0x000fe20000400000 */
[----:B------:R-:W-:Y:S01]  /*5f80*/  LOP3.LUT R51, R51, 0xff800000, RZ, 0xc0, !PT ;  /* 0xff80000033337812 */ /* 0x000fe200078ec0ff */
[----:B------:R-:W-:Y:S01]  /*5f90*/  @P4 FMUL R106, R106, 0.25 ;  /* 0x3e8000006a6a4820 */ /* 0x000fe20000400000 */
[----:B------:R-:W1:Y:S01]  /*5fa0*/  I2F R63, R52 ;  /* 0x00000034003f7306 */ /* 0x000e620000201400 */
[----:B------:R-:W-:Y:S01]  /*5fb0*/  @P4 FMUL R118, R118, 0.25 ;  /* 0x3e80000076764820 */ /* 0x000fe20000400000 */
[----:B------:R-:W-:Y:S01]  /*5fc0*/  FSETP.GEU.AND P6, PT, |R148|, 1.175494350822287508e-38, PT ;  /* 0x008000009400780b */ /* 0x000fe20003fce200 */
[----:B------:R-:W-:Y:S01]  /*5fd0*/  @P4 FMUL R120, R120, 0.25 ;  /* 0x3e80000078784820 */ /* 0x000fe20000400000 */
[----:B------:R-:W-:Y:S01]  /*5fe0*/  FSETP.GT.AND P4, PT, |R107|, 8.50705917302346158658e+37, PT ;  /* 0x7e8000006b00780b */ /* 0x000fe20003f84200 */
[----:B------:R-:W-:Y:S01]  /*5ff0*/  @!P1 FMUL R116, R116, 16777216 ;  /* 0x4b80000074749820 */ /* 0x000fe20000400000 */
[----:B------:R-:W-:Y:S01]  /*6000*/  IADD3 R53, R12, -0x3f3504f3, RZ ;  /* 0xc0cafb0d0c357810 */ /* 0x000fe20007ffe0ff */
[----:B------:R-:W-:Y:S01]  /*6010*/  @!P1 FMUL R73, R73, 16777216 ;  /* 0x4b80000049499820 */ /* 0x000fe20000400000 */
[----:B------:R2:W-:Y:S01]  /*6020*/  I2F R62, R51 ;  /* 0x00000033003e7306 */ /* 0x0005e20000201400 */
[----:B------:R-:W-:Y:S01]  /*6030*/  @!P1 FMUL R121, R121, 16777216 ;  /* 0x4b80000079799820 */ /* 0x000fe20000400000 */
[----:B------:R-:W-:Y:S01]  /*6040*/  LOP3.LUT R53, R53, 0xff800000, RZ, 0xc0, !PT ;  /* 0xff80000035357812 */ /* 0x000fe200078ec0ff */
[----:B------:R-:W-:Y:S01]  /*6050*/  @!P1 FMUL R123, R123, 16777216 ;  /* 0x4b8000007b7b9820 */ /* 0x000fe20000400000 */
[----:B------:R-:W-:Y:S01]  /*6060*/  IADD3 R80, R47, -R80, RZ ;  /* 0x800000502f507210 */ /* 0x000fe20007ffe0ff */
[----:B------:R-:W-:Y:S01]  /*6070*/  @!P1 FMUL R125, R125, 16777216 ;  /* 0x4b8000007d7d9820 */ /* 0x000fe20000400000 */
[----:B------:R-:W-:Y:S01]  /*6080*/  FSETP.GEU.AND P1, PT, |R107|, 1.175494350822287508e-38, PT ;  /* 0x008000006b00780b */ /* 0x000fe20003f2e200 */
[----:B------:R-:W-:Y:S01]  /*6090*/  @!P5 FMUL R82, R82, 16777216 ;  /* 0x4b8000005252d820 */ /* 0x000fe20000400000 */
[----:B------:R-:W-:Y:S01]  /*60a0*/  MUFU.RCP R72, R116 ;  /* 0x0000007400487308 */ /* 0x000fe20000001000 */
[----:B------:R-:W-:Y:S01]  /*60b0*/  @!P5 FMUL R92, R92, 16777216 ;  /* 0x4b8000005c5cd820 */ /* 0x000fe20000400000 */
[C---:B------:R-:W-:Y:S01]  /*60c0*/  FSETP.GEU.AND P5, PT, |R94|.reuse, 1.175494350822287508e-38, PT ;  /* 0x008000005e00780b */ /* 0x040fe20003fae200 */
[----:B------:R-:W-:Y:S01]  /*60d0*/  @P3 FMUL R94, R94, 0.25 ;  /* 0x3e8000005e5e3820 */ /* 0x000fe20000400000 */
[----:B------:R-:W-:Y:S01]  /*60e0*/  IADD3 R81, R2, -R81, RZ ;  /* 0x8000005102517210 */ /* 0x000fe20007ffe0ff */
[----:B------:R-:W-:Y:S01]  /*60f0*/  @P3 FMUL R127, R127, 0.25 ;  /* 0x3e8000007f7f3820 */ /* 0x000fe20000400000 */
[----:B--2---:R-:W-:Y:S01]  /*6100*/  IADD3 R51, R14, -R51, RZ ;  /* 0x800000330e337210 */ /* 0x004fe20007ffe0ff */
[----:B------:R-:W-:Y:S01]  /*6110*/  @P3 FMUL R129, R129, 0.25 ;  /* 0x3e80000081813820 */ /* 0x000fe20000400000 */
[----:B------:R2:W-:Y:S01]  /*6120*/  I2F R93, R53 ;  /* 0x00000035005d7306 */ /* 0x0005e20000201400 */
[----:B------:R-:W-:Y:S01]  /*6130*/  @P3 FMUL R131, R131, 0.25 ;  /* 0x3e80000083833820 */ /* 0x000fe20000400000 */
[----:B------:R-:W-:Y:S01]  /*6140*/  LOP3.LUT R216, R216, 0x1c, RZ, 0xc0, !PT ;  /* 0x0000001cd8d87812 */ /* 0x000fe200078ec0ff */
[----:B------:R-:W-:Y:S01]  /*6150*/  @P3 FMUL R133, R133, 0.25 ;  /* 0x3e80000085853820 */ /* 0x000fe20000400000 */
[----:B------:R-:W-:Y:S01]  /*6160*/  FSETP.GT.AND P3, PT, |R119|, 8.50705917302346158658e+37, PT ;  /* 0x7e8000007700780b */ /* 0x000fe20003f64200 */
[----:B------:R-:W-:-:S02]  /*6170*/  @!P2 FMUL R105, R105, 16777216 ;  /* 0x4b8000006969a820 */ /* 0x000fc40000400000 */
[----:B------:R-:W-:Y:S02]  /*6180*/  @P4 FMUL R107, R107, 0.25 ;  /* 0x3e8000006b6b4820 */ /* 0x000fe40000400000 */
[----:B------:R-:W-:Y:S01]  /*6190*/  @P4 FMUL R124, R124, 0.25 ;  /* 0x3e8000007c7c4820 */ /* 0x000fe20000400000 */
[----:B------:R-:W-:Y:S01]  /*61a0*/  MUFU.RCP R83, R105 ;  /* 0x0000006900537308 */ /* 0x000fe20000001000 */
[----:B------:R-:W-:Y:S01]  /*61b0*/  @P4 FMUL R126, R126, 0.25 ;  /* 0x3e8000007e7e4820 */ /* 0x000fe20000400000 */
[----:B--2---:R-:W-:Y:S01]  /*61c0*/  IADD3 R53, R12, -R53, RZ ;  /* 0x800000350c357210 */ /* 0x004fe20007ffe0ff */
[----:B------:R-:W-:Y:S02]  /*61d0*/  @P4 FMUL R128, R128, 0.25 ;  /* 0x3e80000080804820 */ /* 0x000fe40000400000 */
[----:B------:R-:W-:Y:S01]  /*61e0*/  @P4 FMUL R130, R130, 0.25 ;  /* 0x3e80000082824820 */ /* 0x000fe20000400000 */
[----:B------:R-:W-:Y:S01]  /*61f0*/  FSETP.GT.AND P4, PT, |R148|, 8.50705917302346158658e+37, PT ;  /* 0x7e8000009400780b */ /* 0x000fe20003f84200 */
[----:B0-----:R-:W-:-:S02]  /*6200*/  FFMA.FTZ R50, R61, 1.1920928955078125e-07, R50 ;  /* 0x340000003d327823 */ /* 0x001fc40000010032 */
[----:B------:R-:W0:Y:S01]  /*6210*/  MUFU.RCP R61, R95 ;  /* 0x0000005f003d7308 */ /* 0x000e220000001000 */
[----:B------:R-:W-:Y:S02]  /*6220*/  @!P2 FMUL R104, R104, 16777216 ;  /* 0x4b8000006868a820 */ /* 0x000fe40000400000 */
[----:B------:R-:W-:Y:S02]  /*6230*/  @!P2 FMUL R106, R106, 16777216 ;  /* 0x4b8000006a6aa820 */ /* 0x000fe40000400000 */
[----:B------:R-:W-:Y:S02]  /*6240*/  @!P2 FMUL R118, R118, 16777216 ;  /* 0x4b8000007676a820 */ /* 0x000fe40000400000 */
[----:B------:R-:W-:Y:S01]  /*6250*/  @!P2 FMUL R120, R120, 16777216 ;  /* 0x4b8000007878a820 */ /* 0x000fe20000400000 */
[----:B------:R-:W-:Y:S01]  /*6260*/  FSETP.GEU.AND P2, PT, |R119|, 1.175494350822287508e-38, PT ;  /* 0x008000007700780b */ /* 0x000fe20003f4e200 */
[----:B------:R-:W-:Y:S02]  /*6270*/  @!P1 FMUL R107, R107, 16777216 ;  /* 0x4b8000006b6b9820 */ /* 0x000fe40000400000 */
[----:B------:R-:W-:-:S02]  /*6280*/  @!P5 FMUL R94, R94, 16777216 ;  /* 0x4b8000005e5ed820 */ /* 0x000fc40000400000 */
[----:B------:R-:W-:Y:S02]  /*6290*/  @!P5 FMUL R127, R127, 16777216 ;  /* 0x4b8000007f7fd820 */ /* 0x000fe40000400000 */
[----:B------:R-:W-:Y:S01]  /*62a0*/  @!P5 FMUL R129, R129, 16777216 ;  /* 0x4b8000008181d820 */ /* 0x000fe20000400000 */
[----:B------:R-:W2:Y:S01]  /*62b0*/  MUFU.RCP R107, R107 ;  /* 0x0000006b006b7308 */ /* 0x000ea20000001000 */
[----:B------:R-:W-:Y:S02]  /*62c0*/  @!P5 FMUL R131, R131, 16777216 ;  /* 0x4b8000008383d820 */ /* 0x000fe40000400000 */
[----:B------:R-:W-:Y:S01]  /*62d0*/  @!P5 FMUL R133, R133, 16777216 ;  /* 0x4b8000008585d820 */ /* 0x000fe20000400000 */
[----:B------:R-:W-:Y:S01]  /*62e0*/  FSETP.GT.AND P5, PT, |R122|, 8.50705917302346158658e+37, PT ;  /* 0x7e8000007a00780b */ /* 0x000fe20003fa4200 */
[----:B------:R-:W-:Y:S02]  /*62f0*/  @!P1 FMUL R124, R124, 16777216 ;  /* 0x4b8000007c7c9820 */ /* 0x000fe40000400000 */
[----:B------:R-:W-:Y:S01]  /*6300*/  @!P1 FMUL R126, R126, 16777216 ;  /* 0x4b8000007e7e9820 */ /* 0x000fe20000400000 */
[----:B------:R-:W3:Y:S01]  /*6310*/  MUFU.RCP R94, R94 ;  /* 0x0000005e005e7308 */ /* 0x000ee20000001000 */
[----:B------:R-:W-:-:S02]  /*6320*/  @!P1 FMUL R128, R128, 16777216 ;  /* 0x4b80000080809820 */ /* 0x000fc40000400000 */
[----:B------:R-:W-:Y:S01]  /*6330*/  @!P1 FMUL R130, R130, 16777216 ;  /* 0x4b80000082829820 */ /* 0x000fe20000400000 */
[----:B------:R-:W-:Y:S01]  /*6340*/  FSETP.GEU.AND P1, PT, |R122|, 1.175494350822287508e-38, PT ;  /* 0x008000007a00780b */ /* 0x000fe20003f2e200 */
[----:B------:R-:W-:Y:S02]  /*6350*/  @P3 FMUL R119, R119, 0.25 ;  /* 0x3e80000077773820 */ /* 0x000fe40000400000 */
[----:B------:R-:W-:Y:S02]  /*6360*/  @P4 FMUL R148, R148, 0.25 ;  /* 0x3e80000094944820 */ /* 0x000fe40000400000 */
[----:B-1----:R-:W-:Y:S02]  /*6370*/  FFMA.FTZ R16, R63, 1.1920928955078125e-07, R16 ;  /* 0x340000003f107823 */ /* 0x002fe40000010010 */
[----:B------:R-:W-:Y:S02]  /*6380*/  @!P2 FMUL R119, R119, 16777216 ;  /* 0x4b8000007777a820 */ /* 0x000fe40000400000 */
[----:B0-----:R-:W-:-:S02]  /*6390*/  FMUL R63, R61, R74 ;  /* 0x0000004a3d3f7220 */ /* 0x001fc40000400000 */
[----:B------:R-:W-:Y:S02]  /*63a0*/  @!P6 FMUL R148, R148, 16777216 ;  /* 0x4b8000009494e820 */ /* 0x000fe40000400000 */
[----:B------:R-:W-:Y:S01]  /*63b0*/  FMUL R74, R61, R92 ;  /* 0x0000005c3d4a7220 */ /* 0x000fe20000400000 */
[----:B------:R-:W-:Y:S01]  /*63c0*/  MUFU.RCP R119, R119 ;  /* 0x0000007700777308 */ /* 0x000fe20000001000 */
[----:B------:R-:W-:Y:S02]  /*63d0*/  @P5 FMUL R122, R122, 0.25 ;  /* 0x3e8000007a7a5820 */ /* 0x000fe40000400000 */
[----:B------:R-:W-:Y:S01]  /*63e0*/  FMUL R92, R83, R104 ;  /* 0x00000068535c7220 */ /* 0x000fe20000400000 */
[----:B------:R-:W-:Y:S01]  /*63f0*/  F2FP.BF16.PACK_AB R63, R63, R74 ;  /* 0x0000004a3f3f723e */ /* 0x000fe200000010ff */
[----:B------:R-:W-:Y:S02]  /*6400*/  FFMA.FTZ R17, R62, 1.1920928955078125e-07, R17 ;  /* 0x340000003e117823 */ /* 0x000fe40000010011 */
[----:B------:R-:W-:-:S02]  /*6410*/  FMUL R104, R83, R120 ;  /* 0x0000007853687220 */ /* 0x000fc40000400000 */
[C---:B------:R-:W-:Y:S01]  /*6420*/  FMUL R62, R61.reuse, R75 ;  /* 0x0000004b3d3e7220 */ /* 0x040fe20000400000 */
[----:B------:R-:W0:Y:S01]  /*6430*/  MUFU.RCP R120, R148 ;  /* 0x0000009400787308 */ /* 0x000e220000001000 */
[----:B------:R-:W-:Y:S02]  /*6440*/  FMUL R75, R61, R82 ;  /* 0x000000523d4b7220 */ /* 0x000fe40000400000 */
[----:B------:R-:W-:Y:S02]  /*6450*/  @!P1 FMUL R122, R122, 16777216 ;  /* 0x4b8000007a7a9820 */ /* 0x000fe40000400000 */
[----:B------:R-:W-:Y:S01]  /*6460*/  FMUL R61, R72, R73 ;  /* 0x00000049483d7220 */ /* 0x000fe20000400000 */
[----:B------:R-:W-:Y:S01]  /*6470*/  F2FP.BF16.PACK_AB R75, R62, R75 ;  /* 0x0000004b3e4b723e */ /* 0x000fe200000010ff */
[C---:B------:R-:W-:Y:S01]  /*6480*/  FMUL R73, R72.reuse, R121 ;  /* 0x0000007948497220 */ /* 0x040fe20000400000 */
[----:B------:R-:W-:Y:S01]  /*6490*/  LOP3.LUT R62, R117, 0x4, RZ, 0x3c, !PT ;  /* 0x00000004753e7812 */ /* 0x000fe200078e3cff */
[----:B------:R-:W-:-:S02]  /*64a0*/  FMUL R82, R72, R123 ;  /* 0x0000007b48527220 */ /* 0x000fc40000400000 */
[----:B------:R-:W-:Y:S02]  /*64b0*/  FMUL R105, R83, R118 ;  /* 0x0000007653697220 */ /* 0x000fe40000400000 */
[----:B--2---:R-:W-:Y:S01]  /*64c0*/  FMUL R116, R107, R124 ;  /* 0x0000007c6b747220 */ /* 0x004fe20000400000 */
[----:B------:R-:W-:Y:S01]  /*64d0*/  F2FP.BF16.PACK_AB R82, R61, R82 ;  /* 0x000000523d52723e */ /* 0x000fe200000010ff */
[C---:B------:R-:W-:Y:S01]  /*64e0*/  FMUL R118, R107.reuse, R126 ;  /* 0x0000007e6b767220 */ /* 0x040fe20000400000 */
[----:B------:R-:W-:Y:S01]  /*64f0*/  F2FP.BF16.PACK_AB R92, R92, R105 ;  /* 0x000000695c5c723e */ /* 0x000fe200000010ff */
[----:B------:R-:W-:Y:S01]  /*6500*/  FMUL R121, R107, R128 ;  /* 0x000000806b797220 */ /* 0x000fe20000400000 */
[----:B------:R-:W-:Y:S01]  /*6510*/  LOP3.LUT R61, R117, 0x40, RZ, 0x3c, !PT ;  /* 0x00000040753d7812 */ /* 0x000fe200078e3cff */
[----:B------:R-:W-:Y:S02]  /*6520*/  FMUL R123, R107, R130 ;  /* 0x000000826b7b7220 */ /* 0x000fe40000400000 */
[----:B------:R-:W1:Y:S01]  /*6530*/  MUFU.RCP R107, R122 ;  /* 0x0000007a006b7308 */ /* 0x000e620000001000 */
[----:B------:R-:W-:Y:S01]  /*6540*/  @P4 FMUL R135, R135, 0.25 ;  /* 0x3e80000087874820 */ /* 0x000fe20000400000 */
[----:B------:R-:W-:Y:S01]  /*6550*/  F2FP.BF16.PACK_AB R116, R116, R121 ;  /* 0x000000797474723e */ /* 0x000fe200000010ff */
[----:B------:R-:W-:Y:S01]  /*6560*/  @P4 FMUL R137, R137, 0.25 ;  /* 0x3e80000089894820 */ /* 0x000fe20000400000 */
[----:B------:R-:W-:Y:S01]  /*6570*/  F2FP.BF16.PACK_AB R118, R118, R123 ;  /* 0x0000007b7676723e */ /* 0x000fe200000010ff */
[----:B------:R-:W-:-:S02]  /*6580*/  @P4 FMUL R139, R139, 0.25 ;  /* 0x3e8000008b8b4820 */ /* 0x000fc40000400000 */
[----:B------:R-:W-:Y:S01]  /*6590*/  @P4 FMUL R141, R141, 0.25 ;  /* 0x3e8000008d8d4820 */ /* 0x000fe20000400000 */
[----:B------:R-:W-:Y:S01]  /*65a0*/  ISETP.GE.U32.AND P4, PT, R49, 0x7f800000, PT ;  /* 0x7f8000003100780c */ /* 0x000fe20003f86070 */
[----:B------:R-:W-:Y:S02]  /*65b0*/  @P3 FMUL R140, R140, 0.25 ;  /* 0x3e8000008c8c3820 */ /* 0x000fe40000400000 */
[----:B------:R-:W-:Y:S02]  /*65c0*/  @P3 FMUL R142, R142, 0.25 ;  /* 0x3e8000008e8e3820 */ /* 0x000fe40000400000 */
[----:B------:R-:W-:Y:S02]  /*65d0*/  @P3 FMUL R144, R144, 0.25 ;  /* 0x3e80000090903820 */ /* 0x000fe40000400000 */
[----:B------:R-:W-:Y:S01]  /*65e0*/  @P3 FMUL R146, R146, 0.25 ;  /* 0x3e80000092923820 */ /* 0x000fe20000400000 */
[----:B------:R-:W-:Y:S01]  /*65f0*/  FSETP.NEU.AND P3, PT, R47, RZ, PT ;  /* 0x000000ff2f00720b */ /* 0x000fe20003f6d000 */
[----:B------:R-:W-:-:S02]  /*6600*/  @!P6 FMUL R135, R135, 16777216 ;  /* 0x4b8000008787e820 */ /* 0x000fc40000400000 */
[----:B------:R-:W-:Y:S02]  /*6610*/  @!P6 FMUL R137, R137, 16777216 ;  /* 0x4b8000008989e820 */ /* 0x000fe40000400000 */
[----:B------:R-:W-:Y:S02]  /*6620*/  @!P6 FMUL R139, R139, 16777216 ;  /* 0x4b8000008b8be820 */ /* 0x000fe40000400000 */
[----:B------:R-:W-:Y:S01]  /*6630*/  @!P6 FMUL R141, R141, 16777216 ;  /* 0x4b8000008d8de820 */ /* 0x000fe20000400000 */
[----:B------:R-:W-:Y:S01]  /*6640*/  ISETP.GE.U32.AND P6, PT, R48, 0x7f800000, PT ;  /* 0x7f8000003000780c */ /* 0x000fe20003fc6070 */
[----:B------:R-:W-:Y:S02]  /*6650*/  FFMA.FTZ R46, R93, 1.1920928955078125e-07, R46 ;  /* 0x340000005d2e7823 */ /* 0x000fe4000001002e */
[----:B------:R-:W-:Y:S02]  /*6660*/  @!P2 FMUL R140, R140, 16777216 ;  /* 0x4b8000008c8ca820 */ /* 0x000fe40000400000 */
[----:B------:R-:W-:-:S02]  /*6670*/  @!P2 FMUL R142, R142, 16777216 ;  /* 0x4b8000008e8ea820 */ /* 0x000fc40000400000 */
[----:B------:R-:W-:Y:S02]  /*6680*/  @!P2 FMUL R144, R144, 16777216 ;  /* 0x4b8000009090a820 */ /* 0x000fe40000400000 */
[----:B------:R-:W-:Y:S01]  /*6690*/  @!P2 FMUL R146, R146, 16777216 ;  /* 0x4b8000009292a820 */ /* 0x000fe20000400000 */
[----:B------:R-:W-:Y:S01]  /*66a0*/  FSETP.NEU.AND P2, PT, R48, RZ, PT ;  /* 0x000000ff3000720b */ /* 0x000fe20003f4d000 */
[----:B------:R-:W-:Y:S02]  /*66b0*/  @P5 FMUL R132, R132, 0.25 ;  /* 0x3e80000084845820 */ /* 0x000fe40000400000 */
[----:B------:R-:W-:Y:S02]  /*66c0*/  @P5 FMUL R134, R134, 0.25 ;  /* 0x3e80000086865820 */ /* 0x000fe40000400000 */
[----:B------:R-:W-:Y:S02]  /*66d0*/  @P5 FMUL R136, R136, 0.25 ;  /* 0x3e80000088885820 */ /* 0x000fe40000400000 */
[----:B------:R-:W-:-:S02]  /*66e0*/  FMUL R93, R83, R106 ;  /* 0x0000006a535d7220 */ /* 0x000fc40000400000 */
[----:B------:R-:W-:Y:S01]  /*66f0*/  @P5 FMUL R138, R138, 0.25 ;  /* 0x3e8000008a8a5820 */ /* 0x000fe20000400000 */
[----:B------:R-:W-:Y:S01]  /*6700*/  ISETP.GE.U32.AND P5, PT, R2, 0x7f800000, PT ;  /* 0x7f8000000200780c */ /* 0x000fe20003fa6070 */
[C---:B---3--:R-:W-:Y:S01]  /*6710*/  FMUL R83, R94.reuse, R127 ;  /* 0x0000007f5e537220 */ /* 0x048fe20000400000 */
[----:B------:R-:W-:Y:S01]  /*6720*/  F2FP.BF16.PACK_AB R93, R93, R104 ;  /* 0x000000685d5d723e */ /* 0x000fe200000010ff */
[C---:B------:R-:W-:Y:S02]  /*6730*/  FMUL R95, R94.reuse, R129 ;  /* 0x000000815e5f7220 */ /* 0x040fe40000400000 */
[----:B------:R-:W-:Y:S02]  /*6740*/  FMUL R106, R94, R131 ;  /* 0x000000835e6a7220 */ /* 0x000fe40000400000 */
[----:B------:R-:W-:Y:S02]  /*6750*/  FMUL R72, R72, R125 ;  /* 0x0000007d48487220 */ /* 0x000fe40000400000 */
[----:B------:R-:W-:Y:S01]  /*6760*/  FMUL R94, R94, R133 ;  /* 0x000000855e5e7220 */ /* 0x000fe20000400000 */
[----:B------:R-:W-:Y:S01]  /*6770*/  F2FP.BF16.PACK_AB R106, R83, R106 ;  /* 0x0000006a536a723e */ /* 0x000fe200000010ff */
[C---:B0-----:R-:W-:Y:S01]  /*6780*/  FMUL R126, R120.reuse, R135 ;  /* 0x00000087787e7220 */ /* 0x041fe20000400000 */
[----:B------:R-:W-:Y:S01]  /*6790*/  F2FP.BF16.PACK_AB R72, R73, R72 ;  /* 0x000000484948723e */ /* 0x000fe200000010ff */
[C---:B------:R-:W-:Y:S01]  /*67a0*/  FMUL R127, R120.reuse, R137 ;  /* 0x00000089787f7220 */ /* 0x040fe20000400000 */
[----:B------:R-:W-:Y:S01]  /*67b0*/  F2FP.BF16.PACK_AB R94, R95, R94 ;  /* 0x0000005e5f5e723e */ /* 0x000fe200000010ff */
[C---:B------:R-:W-:Y:S01]  /*67c0*/  FMUL R131, R120.reuse, R139 ;  /* 0x0000008b78837220 */ /* 0x040fe20000400000 */
[----:B------:R-:W-:Y:S01]  /*67d0*/  STS [R117+0x180], R106 ;  /* 0x0001806a75007388 */ /* 0x000fe20000000800 */
[----:B------:R-:W-:Y:S01]  /*67e0*/  FMUL R130, R120, R141 ;  /* 0x0000008d78827220 */ /* 0x000fe20000400000 */
[----:B------:R-:W-:Y:S01]  /*67f0*/  LOP3.LUT R73, R117, 0x44, RZ, 0x3c, !PT ;  /* 0x0000004475497812 */ /* 0x000fe200078e3cff */
[C---:B------:R-:W-:Y:S01]  /*6800*/  FMUL R124, R119.reuse, R140 ;  /* 0x0000008c777c7220 */ /* 0x040fe20000400000 */
[----:B------:R-:W-:Y:S01]  /*6810*/  F2FP.BF16.PACK_AB R126, R126, R131 ;  /* 0x000000837e7e723e */ /* 0x000fe200000010ff */
[----:B------:R-:W-:Y:S01]  /*6820*/  FMUL R125, R119, R142 ;  /* 0x0000008e777d7220 */ /* 0x000fe20000400000 */
[----:B------:R-:W-:Y:S01]  /*6830*/  F2FP.BF16.PACK_AB R130, R127, R130 ;  /* 0x000000827f82723e */ /* 0x000fe200000010ff */
[C---:B------:R-:W-:Y:S01]  /*6840*/  FMUL R129, R119.reuse, R144 ;  /* 0x0000009077817220 */ /* 0x040fe20000400000 */
[----:B------:R-:W-:Y:S01]  /*6850*/  STS [R117+0x80], R94 ;  /* 0x0000805e75007388 */ /* 0x000fe20000000800 */
[----:B------:R-:W-:-:S02]  /*6860*/  FMUL R128, R119, R146 ;  /* 0x0000009277807220 */ /* 0x000fc40000400000 */
[----:B------:R-:W-:Y:S01]  /*6870*/  @!P1 FMUL R132, R132, 16777216 ;  /* 0x4b80000084849820 */ /* 0x000fe20000400000 */
[----:B------:R-:W-:Y:S01]  /*6880*/  F2FP.BF16.PACK_AB R124, R124, R129 ;  /* 0x000000817c7c723e */ /* 0x000fe200000010ff */
[----:B------:R-:W-:Y:S01]  /*6890*/  @!P1 FMUL R134, R134, 16777216 ;  /* 0x4b80000086869820 */ /* 0x000fe20000400000 */
[----:B------:R-:W-:Y:S01]  /*68a0*/  F2FP.BF16.PACK_AB R125, R125, R128 ;  /* 0x000000807d7d723e */ /* 0x000fe200000010ff */
[----:B------:R-:W-:Y:S01]  /*68b0*/  @!P1 FMUL R136, R136, 16777216 ;  /* 0x4b80000088889820 */ /* 0x000fe20000400000 */
[----:B------:R-:W-:Y:S01]  /*68c0*/  STS [R117], R130 ;  /* 0x0000008275007388 */ /* 0x000fe20000000800 */
[----:B------:R-:W-:Y:S01]  /*68d0*/  @!P1 FMUL R138, R138, 16777216 ;  /* 0x4b8000008a8a9820 */ /* 0x000fe20000400000 */
[----:B------:R-:W-:Y:S01]  /*68e0*/  ISETP.GE.U32.AND P1, PT, R47, 0x7f800000, PT ;  /* 0x7f8000002f00780c */ /* 0x000fe20003f26070 */
[C---:B-1----:R-:W-:Y:S01]  /*68f0*/  FMUL R119, R107.reuse, R132 ;  /* 0x000000846b777220 */ /* 0x042fe20000400000 */
[----:B------:R-:W-:Y:S01]  /*6900*/  STS [R117+0x100], R126 ;  /* 0x0001007e75007388 */ /* 0x000fe20000000800 */
[----:B------:R-:W-:-:S02]  /*6910*/  FMUL R120, R107, R134 ;  /* 0x000000866b787220 */ /* 0x000fc40000400000 */
[C---:B------:R-:W-:Y:S01]  /*6920*/  FMUL R122, R107.reuse, R136 ;  /* 0x000000886b7a7220 */ /* 0x040fe20000400000 */
[----:B------:R-:W-:Y:S01]  /*6930*/  STS [R61+0x1000], R125 ;  /* 0x0010007d3d007388 */ /* 0x000fe20000000800 */
[----:B------:R-:W-:Y:S02]  /*6940*/  FMUL R107, R107, R138 ;  /* 0x0000008a6b6b7220 */ /* 0x000fe40000400000 */
[----:B------:R-:W-:Y:S01]  /*6950*/  IMAD.MOV.U32 R83, RZ, RZ, 0x3dc6b27f ;  /* 0x3dc6b27fff537424 */ /* 0x000fe200078e00ff */
[----:B------:R-:W-:Y:S01]  /*6960*/  F2FP.BF16.PACK_AB R119, R119, R122 ;  /* 0x0000007a7777723e */ /* 0x000fe200000010ff */
[----:B------:R-:W-:Y:S01]  /*6970*/  FADD R80, R80, -1 ;  /* 0xbf80000050507421 */ /* 0x000fe20000000000 */
[----:B------:R-:W-:Y:S01]  /*6980*/  F2FP.BF16.PACK_AB R107, R120, R107 ;  /* 0x0000006b786b723e */ /* 0x000fe200000010ff */
[----:B------:R-:W-:Y:S01]  /*6990*/  STS [R61+0x1100], R124 ;  /* 0x0011007c3d007388 */ /* 0x000fe20000000800 */
[----:B------:R-:W-:Y:S02]  /*69a0*/  FADD R81, R81, -1 ;  /* 0xbf80000051517421 */ /* 0x000fe40000000000 */
[----:B------:R-:W-:Y:S01]  /*69b0*/  IMAD.IADD R54, R11, 0x1, -R54 ;  /* 0x000000010b367824 */ /* 0x000fe200078e0a36 */
[----:B------:R-:W-:Y:S01]  /*69c0*/  STS [R61+0x1080], R93 ;  /* 0x0010805d3d007388 */ /* 0x000fe20000000800 */
[----:B------:R-:W-:-:S02]  /*69d0*/  IMAD.IADD R52, R13, 0x1, -R52 ;  /* 0x000000010d347824 */ /* 0x000fc400078e0a34 */
[----:B------:R-:W-:Y:S01]  /*69e0*/  FADD R54, R54, -1 ;  /* 0xbf80000036367421 */ /* 0x000fe20000000000 */
[----:B------:R0:W-:Y:S01]  /*69f0*/  STS [R61+0x1180], R92 ;  /* 0x0011805c3d007388 */ /* 0x0001e20000000800 */
[----:B------:R-:W-:Y:S02]  /*6a00*/  FADD R52, R52, -1 ;  /* 0xbf80000034347421 */ /* 0x000fe40000000000 */
[----:B------:R-:W-:Y:S01]  /*6a10*/  FADD R51, R51, -1 ;  /* 0xbf80000033337421 */ /* 0x000fe20000000000 */
[----:B------:R-:W-:Y:S04]  /*6a20*/  STS [R62+0x2000], R107 ;  /* 0x0020006b3e007388 */ /* 0x000fe80000000800 */
[----:B------:R-:W-:Y:S01]  /*6a30*/  STS [R62+0x2100], R119 ;  /* 0x002100773e007388 */ /* 0x000fe20000000800 */
[----:B0-----:R-:W-:-:S02]  /*6a40*/  IMAD.IADD R61, R49, 0x1, -R60 ;  /* 0x00000001313d7824 */ /* 0x001fc400078e0a3c */
[----:B------:R-:W-:Y:S01]  /*6a50*/  FADD R60, R59, -1 ;  /* 0xbf8000003b3c7421 */ /* 0x000fe20000000000 */
[----:B------:R0:W-:Y:S01]  /*6a60*/  STS [R62+0x2080], R72 ;  /* 0x002080483e007388 */ /* 0x0001e20000000800 */
[----:B------:R-:W-:-:S03]  /*6a70*/  FFMA.FTZ R59, R80, R83, -0.16845393180847167969 ;  /* 0xbe2c7f30503b7423 */ /* 0x000fc60000010053 */
[----:B------:R1:W-:Y:S01]  /*6a80*/  STS [R62+0x2180], R82 ;  /* 0x002180523e007388 */ /* 0x0003e20000000800 */
[----:B------:R-:W-:-:S03]  /*6a90*/  FFMA.FTZ R59, R80, R59, 0.1716887056827545166 ;  /* 0x3e2fcf2a503b7423 */ /* 0x000fc6000001003b */
[----:B------:R2:W-:Y:S01]  /*6aa0*/  STS [R73+0x3080], R63 ;  /* 0x0030803f49007388 */ /* 0x0005e20000000800 */
[C---:B------:R-:W-:Y:S02]  /*6ab0*/  FFMA.FTZ R59, R80.reuse, R59, -0.17900948226451873779 ;  /* 0xbe374e43503b7423 */ /* 0x040fe4000001003b */
[----:B0-----:R-:W-:Y:S01]  /*6ac0*/  FFMA.FTZ R72, R81, R83, -0.16845393180847167969 ;  /* 0xbe2c7f3051487423 */ /* 0x001fe20000010053 */
[----:B------:R-:W-:Y:S01]  /*6ad0*/  STS [R73+0x3000], R118 ;  /* 0x0030007649007388 */ /* 0x000fe20000000800 */
[----:B------:R-:W-:Y:S02]  /*6ae0*/  FFMA.FTZ R59, R80, R59, 0.20512372255325317383 ;  /* 0x3e520bf4503b7423 */ /* 0x000fe4000001003b */
[----:B-1----:R-:W-:Y:S01]  /*6af0*/  FADD R62, R61, -1 ;  /* 0xbf8000003d3e7421 */ /* 0x002fe20000000000 */
[----:B------:R-:W-:Y:S01]  /*6b00*/  STS [R73+0x3100], R116 ;  /* 0x0031007449007388 */ /* 0x000fe20000000800 */
[-C--:B------:R-:W-:Y:S02]  /*6b10*/  FFMA.FTZ R61, R60, R83.reuse, -0.16845393180847167969 ;  /* 0xbe2c7f303c3d7423 */ /* 0x080fe40000010053 */
[----:B--2---:R-:W-:Y:S01]  /*6b20*/  FFMA.FTZ R63, R62, R83, -0.16845393180847167969 ;  /* 0xbe2c7f303e3f7423 */ /* 0x004fe20000010053 */
[----:B------:R-:W-:Y:S01]  /*6b30*/  STS [R73+0x3180], R75 ;  /* 0x0031804b49007388 */ /* 0x000fe20000000800 */
[----:B------:R-:W-:-:S02]  /*6b40*/  FFMA.FTZ R61, R60, R61, 0.1716887056827545166 ;  /* 0x3e2fcf2a3c3d7423 */ /* 0x000fc4000001003d */
[----:B------:R-:W-:Y:S01]  /*6b50*/  FFMA.FTZ R63, R62, R63, 0.1716887056827545166 ;  /* 0x3e2fcf2a3e3f7423 */ /* 0x000fe2000001003f */
[----:B------:R-:W-:Y:S01]  /*6b60*/  BAR.SYNC.DEFER_BLOCKING 0x0 ;  /* 0x0000000000007b1d */ /* 0x000fe20000010000 */
[----:B------:R-:W-:Y:S02]  /*6b70*/  FFMA.FTZ R61, R60, R61, -0.17900948226451873779 ;  /* 0xbe374e433c3d7423 */ /* 0x000fe4000001003d */
[----:B------:R-:W-:Y:S02]  /*6b80*/  FFMA.FTZ R59, R80, R59, -0.24046532809734344482 ;  /* 0xbe763c8b503b7423 */ /* 0x000fe4000001003b */
[----:B------:R-:W-:Y:S02]  /*6b90*/  FFMA.FTZ R61, R60, R61, 0.20512372255325317383 ;  /* 0x3e520bf43c3d7423 */ /* 0x000fe4000001003d */
[----:B------:R-:W-:Y:S02]  /*6ba0*/  FFMA.FTZ R63, R62, R63, -0.17900948226451873779 ;  /* 0xbe374e433e3f7423 */ /* 0x000fe4000001003f */
[----:B------:R-:W-:-:S02]  /*6bb0*/  FFMA.FTZ R61, R60, R61, -0.24046532809734344482 ;  /* 0xbe763c8b3c3d7423 */ /* 0x000fc4000001003d */
[----:B------:R-:W-:Y:S02]  /*6bc0*/  FFMA.FTZ R59, R80, R59, 0.28857114911079406738 ;  /* 0x3e93bf99503b7423 */ /* 0x000fe4000001003b */
[C---:B------:R-:W-:Y:S02]  /*6bd0*/  FFMA.FTZ R72, R81.reuse, R72, 0.1716887056827545166 ;  /* 0x3e2fcf2a51487423 */ /* 0x040fe40000010048 */
[----:B------:R-:W-:Y:S02]  /*6be0*/  FFMA.FTZ R63, R62, R63, 0.20512372255325317383 ;  /* 0x3e520bf43e3f7423 */ /* 0x000fe4000001003f */
[----:B------:R-:W-:Y:S02]  /*6bf0*/  FFMA.FTZ R61, R60, R61, 0.28857114911079406738 ;  /* 0x3e93bf993c3d7423 */ /* 0x000fe4000001003d */
[----:B------:R-:W-:Y:S02]  /*6c00*/  FFMA.FTZ R59, R80, R59, -0.36067417263984680176 ;  /* 0xbeb8aa49503b7423 */ /* 0x000fe4000001003b */
[----:B------:R-:W-:-:S02]  /*6c10*/  FFMA.FTZ R72, R81, R72, -0.17900948226451873779 ;  /* 0xbe374e4351487423 */ /* 0x000fc40000010048 */
[----:B------:R-:W-:Y:S01]  /*6c20*/  FFMA.FTZ R63, R62, R63, -0.24046532809734344482 ;  /* 0xbe763c8b3e3f7423 */ /* 0x000fe2000001003f */
[----:B------:R-:W-:Y:S01]  /*6c30*/  LDS R73, [R0+0x800] ;  /* 0x0008000000497984 */ /* 0x000fe20000000800 */
[----:B------:R-:W-:Y:S02]  /*6c40*/  FFMA.FTZ R61, R60, R61, -0.36067417263984680176 ;  /* 0xbeb8aa493c3d7423 */ /* 0x000fe4000001003d */
[----:B------:R-:W-:Y:S01]  /*6c50*/  FFMA.FTZ R59, R80, R59, 0.48089820146560668945 ;  /* 0x3ef6384a503b7423 */ /* 0x000fe2000001003b */
[----:B------:R-:W0:Y:S01]  /*6c60*/  LDS R75, [R0+0xe00] ;  /* 0x000e0000004b7984 */ /* 0x000e220000000800 */
[----:B------:R-:W-:Y:S02]  /*6c70*/  FFMA.FTZ R72, R81, R72, 0.20512372255325317383 ;  /* 0x3e520bf451487423 */ /* 0x000fe40000010048 */
[----:B------:R-:W-:Y:S02]  /*6c80*/  FFMA.FTZ R63, R62, R63, 0.28857114911079406738 ;  /* 0x3e93bf993e3f7423 */ /* 0x000fe4000001003f */
[----:B------:R-:W-:-:S02]  /*6c90*/  FFMA.FTZ R61, R60, R61, 0.48089820146560668945 ;  /* 0x3ef6384a3c3d7423 */ /* 0x000fc4000001003d */
[----:B------:R-:W-:Y:S02]  /*6ca0*/  FFMA.FTZ R59, R80, R59, -0.72134751081466674805 ;  /* 0xbf38aa3b503b7423 */ /* 0x000fe4000001003b */
[C---:B------:R-:W-:Y:S02]  /*6cb0*/  FFMA.FTZ R72, R81.reuse, R72, -0.24046532809734344482 ;  /* 0xbe763c8b51487423 */ /* 0x040fe40000010048 */
[----:B------:R-:W-:Y:S02]  /*6cc0*/  FFMA.FTZ R63, R62, R63, -0.36067417263984680176 ;  /* 0xbeb8aa493e3f7423 */ /* 0x000fe4000001003f */
[----:B------:R-:W-:Y:S02]  /*6cd0*/  FFMA.FTZ R61, R60, R61, -0.72134751081466674805 ;  /* 0xbf38aa3b3c3d7423 */ /* 0x000fe4000001003d */
[----:B------:R-:W-:Y:S02]  /*6ce0*/  FMUL R59, R80, R59 ;  /* 0x0000003b503b7220 */ /* 0x000fe40000400000 */
[----:B------:R-:W-:-:S02]  /*6cf0*/  FFMA.FTZ R72, R81, R72, 0.28857114911079406738 ;  /* 0x3e93bf9951487423 */ /* 0x000fc40000010048 */
[----:B------:R-:W-:Y:S02]  /*6d00*/  FFMA.FTZ R63, R62, R63, 0.48089820146560668945 ;  /* 0x3ef6384a3e3f7423 */ /* 0x000fe4000001003f */
[----:B------:R-:W-:Y:S02]  /*6d10*/  FMUL R61, R60, R61 ;  /* 0x0000003d3c3d7220 */ /* 0x000fe40000400000 */
[----:B------:R-:W-:Y:S02]  /*6d20*/  FMUL R59, R80, R59 ;  /* 0x0000003b503b7220 */ /* 0x000fe40000400000 */
[----:B------:R-:W-:Y:S02]  /*6d30*/  FFMA.FTZ R72, R81, R72, -0.36067417263984680176 ;  /* 0xbeb8aa4951487423 */ /* 0x000fe40000010048 */
[----:B------:R-:W-:Y:S02]  /*6d40*/  FFMA.FTZ R63, R62, R63, -0.72134751081466674805 ;  /* 0xbf38aa3b3e3f7423 */ /* 0x000fe4000001003f */
[----:B------:R-:W-:-:S02]  /*6d50*/  FMUL R61, R60, R61 ;  /* 0x0000003d3c3d7220 */ /* 0x000fc40000400000 */
[----:B------:R-:W-:Y:S02]  /*6d60*/  FFMA.FTZ R59, R80, 1.4426950216293334961, R59 ;  /* 0x3fb8aa3b503b7823 */ /* 0x000fe4000001003b */
[C---:B------:R-:W-:Y:S02]  /*6d70*/  FFMA.FTZ R72, R81.reuse, R72, 0.48089820146560668945 ;  /* 0x3ef6384a51487423 */ /* 0x040fe40000010048 */
[----:B------:R-:W-:Y:S02]  /*6d80*/  FMUL R63, R62, R63 ;  /* 0x0000003f3e3f7220 */ /* 0x000fe40000400000 */
[----:B------:R-:W-:Y:S02]  /*6d90*/  FFMA.FTZ R60, R60, 1.4426950216293334961, R61 ;  /* 0x3fb8aa3b3c3c7823 */ /* 0x000fe4000001003d */
[----:B------:R-:W-:Y:S02]  /*6da0*/  FADD R58, R58, R59 ;  /* 0x0000003b3a3a7221 */ /* 0x000fe40000000000 */
[----:B------:R-:W-:-:S02]  /*6db0*/  FFMA.FTZ R72, R81, R72, -0.72134751081466674805 ;  /* 0xbf38aa3b51487423 */ /* 0x000fc40000010048 */
[----:B------:R-:W-:Y:S02]  /*6dc0*/  FADD R59, R53, -1 ;  /* 0xbf800000353b7421 */ /* 0x000fe40000000000 */
[C---:B------:R-:W-:Y:S02]  /*6dd0*/  FMUL R63, R62.reuse, R63 ;  /* 0x0000003f3e3f7220 */ /* 0x040fe40000400000 */
[----:B------:R-:W-:Y:S02]  /*6de0*/  FADD R55, R55, R60 ;  /* 0x0000003c37377221 */ /* 0x000fe40000000000 */
[----:B------:R-:W-:Y:S02]  /*6df0*/  FMUL R72, R81, R72 ;  /* 0x0000004851487220 */ /* 0x000fe40000400000 */
[----:B------:R-:W-:Y:S02]  /*6e00*/  FFMA.FTZ R60, R59, R83, -0.16845393180847167969 ;  /* 0xbe2c7f303b3c7423 */ /* 0x000fe40000010053 */
[----:B------:R-:W-:-:S02]  /*6e10*/  FFMA.FTZ R63, R62, 1.4426950216293334961, R63 ;  /* 0x3fb8aa3b3e3f7823 */ /* 0x000fc4000001003f */
[----:B------:R-:W-:Y:S02]  /*6e20*/  FMUL R72, R81, R72 ;  /* 0x0000004851487220 */ /* 0x000fe40000400000 */
[C---:B------:R-:W-:Y:S02]  /*6e30*/  FFMA.FTZ R53, R54.reuse, R83, -0.16845393180847167969 ;  /* 0xbe2c7f3036357423 */ /* 0x040fe40000010053 */
[----:B------:R-:W-:Y:S02]  /*6e40*/  @P1 IMAD.MOV.U32 R62, RZ, RZ, 0x7f800000 ;  /* 0x7f800000ff3e1424 */ /* 0x000fe400078e00ff */
[----:B------:R-:W-:Y:S02]  /*6e50*/  FFMA.FTZ R60, R59, R60, 0.1716887056827545166 ;  /* 0x3e2fcf2a3b3c7423 */ /* 0x000fe4000001003c */
[----:B------:R-:W-:Y:S02]  /*6e60*/  FFMA.FTZ R72, R81, 1.4426950216293334961, R72 ;  /* 0x3fb8aa3b51487823 */ /* 0x000fe40000010048 */
[----:B------:R-:W-:-:S02]  /*6e70*/  FFMA.FTZ R53, R54, R53, 0.1716887056827545166 ;  /* 0x3e2fcf2a36357423 */ /* 0x000fc40000010035 */
[----:B------:R-:W-:Y:S02]  /*6e80*/  @P6 IMAD.MOV.U32 R61, RZ, RZ, 0x7f800000 ;  /* 0x7f800000ff3d6424 */ /* 0x000fe400078e00ff */
[----:B------:R-:W-:Y:S02]  /*6e90*/  FFMA.FTZ R60, R59, R60, -0.17900948226451873779 ;  /* 0xbe374e433b3c7423 */ /* 0x000fe4000001003c */
[----:B------:R-:W-:Y:S01]  /*6ea0*/  @P1 FFMA.FTZ R58, R47, R62, +INF ;  /* 0x7f8000002f3a1423 */ /* 0x000fe2000001003e */
[----:B------:R-:W-:Y:S01]  /*6eb0*/  FSETP.NEU.AND P1, PT, R49, RZ, PT ;  /* 0x000000ff3100720b */ /* 0x000fe20003f2d000 */
[----:B------:R-:W-:Y:S02]  /*6ec0*/  @P5 IMAD.MOV.U32 R47, RZ, RZ, 0x7f800000 ;  /* 0x7f800000ff2f5424 */ /* 0x000fe400078e00ff */
[----:B------:R-:W-:Y:S01]  /*6ed0*/  FADD R57, R57, R72 ;  /* 0x0000004839397221 */ /* 0x000fe20000000000 */
[----:B------:R-:W-:Y:S01]  /*6ee0*/  FSEL R58, R58, -INF , P3 ;  /* 0xff8000003a3a7808 */ /* 0x000fe20001800000 */
[----:B------:R-:W-:Y:S01]  /*6ef0*/  FFMA.FTZ R53, R54, R53, -0.17900948226451873779 ;  /* 0xbe374e4336357423 */ /* 0x000fe20000010035 */
[----:B------:R-:W-:Y:S01]  /*6f00*/  FSETP.NEU.AND P3, PT, R12, RZ, PT ;  /* 0x000000ff0c00720b */ /* 0x000fe20003f6d000 */
[----:B------:R-:W-:-:S02]  /*6f10*/  FFMA.FTZ R60, R59, R60, 0.20512372255325317383 ;  /* 0x3e520bf43b3c7423 */ /* 0x000fc4000001003c */
[----:B------:R-:W-:Y:S01]  /*6f20*/  @P6 FFMA.FTZ R55, R48, R61, +INF ;  /* 0x7f80000030376423 */ /* 0x000fe2000001003d */
[----:B------:R-:W-:Y:S01]  /*6f30*/  @P4 MOV R48, 0x7f800000 ;  /* 0x7f80000000304802 */ /* 0x000fe20000000f00 */
[----:B------:R-:W-:Y:S01]  /*6f40*/  @P5 FFMA.FTZ R57, R2, R47, +INF ;  /* 0x7f80000002395423 */ /* 0x000fe2000001002f */
[----:B------:R-:W-:Y:S01]  /*6f50*/  ISETP.GE.U32.AND P5, PT, R12, 0x7f800000, PT ;  /* 0x7f8000000c00780c */ /* 0x000fe20003fa6070 */
[----:B------:R-:W-:Y:S01]  /*6f60*/  FFMA.FTZ R47, R52, R83, -0.16845393180847167969 ;  /* 0xbe2c7f30342f7423 */ /* 0x000fe20000010053 */
[----:B------:R-:W-:Y:S01]  /*6f70*/  LDS R61, [R0+0x400] ;  /* 0x00040000003d7984 */ /* 0x000fe20000000800 */
[----:B------:R-:W-:Y:S01]  /*6f80*/  FFMA.FTZ R53, R54, R53, 0.20512372255325317383 ;  /* 0x3e520bf436357423 */ /* 0x000fe20000010035 */
[----:B------:R-:W-:Y:S01]  /*6f90*/  FSEL R55, R55, -INF , P2 ;  /* 0xff80000037377808 */ /* 0x000fe20001000000 */
[----:B------:R-:W-:Y:S01]  /*6fa0*/  FFMA.FTZ R60, R59, R60, -0.24046532809734344482 ;  /* 0xbe763c8b3b3c7423 */ /* 0x000fe2000001003c */
[----:B------:R-:W-:Y:S01]  /*6fb0*/  FSETP.NEU.AND P2, PT, R13, RZ, PT ;  /* 0x000000ff0d00720b */ /* 0x000fe20003f4d000 */
[----:B------:R-:W-:-:S02]  /*6fc0*/  FADD R56, R56, R63 ;  /* 0x0000003f38387221 */ /* 0x000fc40000000000 */
[----:B------:R-:W-:Y:S01]  /*6fd0*/  @P4 FFMA.FTZ R56, R49, R48, +INF ;  /* 0x7f80000031384423 */ /* 0x000fe20000010030 */
[----:B------:R-:W-:Y:S01]  /*6fe0*/  LDS R63, [R0+0x600] ;  /* 0x00060000003f7984 */ /* 0x000fe20000000800 */
[----:B------:R-:W-:Y:S01]  /*6ff0*/  FFMA.FTZ R47, R52, R47, 0.1716887056827545166 ;  /* 0x3e2fcf2a342f7423 */ /* 0x000fe2000001002f */
[----:B------:R-:W-:Y:S01]  /*7000*/  ISETP.GE.U32.AND P4, PT, R11, 0x7f800000, PT ;  /* 0x7f8000000b00780c */ /* 0x000fe20003f86070 */
[----:B------:R-:W-:Y:S01]  /*7010*/  FFMA.FTZ R48, R51, R83, -0.16845393180847167969 ;  /* 0xbe2c7f3033307423 */ /* 0x000fe20000010053 */
[----:B------:R-:W-:Y:S01]  /*7020*/  @P5 MOV R49, 0x7f800000 ;  /* 0x7f80000000315802 */ /* 0x000fe20000000f00 */
[----:B------:R-:W-:Y:S01]  /*7030*/  FFMA.FTZ R53, R54, R53, -0.24046532809734344482 ;  /* 0xbe763c8b36357423 */ /* 0x000fe20000010035 */
[----:B------:R-:W-:Y:S01]  /*7040*/  FSEL R56, R56, -INF , P1 ;  /* 0xff80000038387808 */ /* 0x000fe20000800000 */
[----:B------:R-:W-:Y:S01]  /*7050*/  FFMA.FTZ R60, R59, R60, 0.28857114911079406738 ;  /* 0x3e93bf993b3c7423 */ /* 0x000fe2000001003c */
[----:B------:R-:W-:Y:S01]  /*7060*/  FSETP.NEU.AND P1, PT, R14, RZ, PT ;  /* 0x000000ff0e00720b */ /* 0x000fe20003f2d000 */
[----:B------:R-:W-:-:S02]  /*7070*/  FFMA.FTZ R47, R52, R47, -0.17900948226451873779 ;  /* 0xbe374e43342f7423 */ /* 0x000fc4000001002f */
[----:B------:R-:W-:Y:S02]  /*7080*/  FFMA.FTZ R48, R51, R48, 0.1716887056827545166 ;  /* 0x3e2fcf2a33307423 */ /* 0x000fe40000010030 */
[----:B------:R-:W-:Y:S02]  /*7090*/  FFMA.FTZ R53, R54, R53, 0.28857114911079406738 ;  /* 0x3e93bf9936357423 */ /* 0x000fe40000010035 */
[----:B------:R-:W-:Y:S02]  /*70a0*/  FFMA.FTZ R60, R59, R60, -0.36067417263984680176 ;  /* 0xbeb8aa493b3c7423 */ /* 0x000fe4000001003c */
[----:B------:R-:W-:Y:S02]  /*70b0*/  FFMA.FTZ R47, R52, R47, 0.20512372255325317383 ;  /* 0x3e520bf4342f7423 */ /* 0x000fe4000001002f */
[----:B------:R-:W-:Y:S02]  /*70c0*/  FFMA.FTZ R48, R51, R48, -0.17900948226451873779 ;  /* 0xbe374e4333307423 */ /* 0x000fe40000010030 */
[----:B------:R-:W-:-:S02]  /*70d0*/  FFMA.FTZ R53, R54, R53, -0.36067417263984680176 ;  /* 0xbeb8aa4936357423 */ /* 0x000fc40000010035 */
[----:B------:R-:W-:Y:S02]  /*70e0*/  FFMA.FTZ R60, R59, R60, 0.48089820146560668945 ;  /* 0x3ef6384a3b3c7423 */ /* 0x000fe4000001003c */
[----:B------:R-:W-:Y:S02]  /*70f0*/  FFMA.FTZ R47, R52, R47, -0.24046532809734344482 ;  /* 0xbe763c8b342f7423 */ /* 0x000fe4000001002f */
[----:B------:R-:W-:Y:S02]  /*7100*/  FFMA.FTZ R48, R51, R48, 0.20512372255325317383 ;  /* 0x3e520bf433307423 */ /* 0x000fe40000010030 */
[----:B------:R-:W-:Y:S02]  /*7110*/  FFMA.FTZ R53, R54, R53, 0.48089820146560668945 ;  /* 0x3ef6384a36357423 */ /* 0x000fe40000010035 */
[----:B------:R-:W-:Y:S02]  /*7120*/  FFMA.FTZ R60, R59, R60, -0.72134751081466674805 ;  /* 0xbf38aa3b3b3c7423 */ /* 0x000fe4000001003c */
[----:B------:R-:W-:-:S02]  /*7130*/  FFMA.FTZ R47, R52, R47, 0.28857114911079406738 ;  /* 0x3e93bf99342f7423 */ /* 0x000fc4000001002f */
[----:B------:R-:W-:Y:S02]  /*7140*/  FFMA.FTZ R48, R51, R48, -0.24046532809734344482 ;  /* 0xbe763c8b33307423 */ /* 0x000fe40000010030 */
[----:B------:R-:W-:Y:S02]  /*7150*/  FFMA.FTZ R53, R54, R53, -0.72134751081466674805 ;  /* 0xbf38aa3b36357423 */ /* 0x000fe40000010035 */
[----:B------:R-:W-:Y:S02]  /*7160*/  FMUL R60, R59, R60 ;  /* 0x0000003c3b3c7220 */ /* 0x000fe40000400000 */
[----:B------:R-:W-:Y:S02]  /*7170*/  FFMA.FTZ R47, R52, R47, -0.36067417263984680176 ;  /* 0xbeb8aa49342f7423 */ /* 0x000fe4000001002f */
[----:B------:R-:W-:Y:S02]  /*7180*/  FFMA.FTZ R48, R51, R48, 0.28857114911079406738 ;  /* 0x3e93bf9933307423 */ /* 0x000fe40000010030 */
[----:B------:R-:W-:-:S02]  /*7190*/  FMUL R53, R54, R53 ;  /* 0x0000003536357220 */ /* 0x000fc40000400000 */
[----:B------:R-:W-:Y:S02]  /*71a0*/  FMUL R60, R59, R60 ;  /* 0x0000003c3b3c7220 */ /* 0x000fe40000400000 */
[----:B------:R-:W-:Y:S02]  /*71b0*/  FFMA.FTZ R47, R52, R47, 0.48089820146560668945 ;  /* 0x3ef6384a342f7423 */ /* 0x000fe4000001002f */
[----:B------:R-:W-:Y:S02]  /*71c0*/  FFMA.FTZ R48, R51, R48, -0.36067417263984680176 ;  /* 0xbeb8aa4933307423 */ /* 0x000fe40000010030 */
[----:B------:R-:W-:Y:S02]  /*71d0*/  FMUL R53, R54, R53 ;  /* 0x0000003536357220 */ /* 0x000fe40000400000 */
[----:B------:R-:W-:Y:S02]  /*71e0*/  FFMA.FTZ R59, R59, 1.4426950216293334961, R60 ;  /* 0x3fb8aa3b3b3b7823 */ /* 0x000fe4000001003c */
[----:B------:R-:W-:-:S02]  /*71f0*/  FFMA.FTZ R47, R52, R47, -0.72134751081466674805 ;  /* 0xbf38aa3b342f7423 */ /* 0x000fc4000001002f */
[C---:B------:R-:W-:Y:S02]  /*7200*/  FFMA.FTZ R48, R51.reuse, R48, 0.48089820146560668945 ;  /* 0x3ef6384a33307423 */ /* 0x040fe40000010030 */
[----:B------:R-:W-:Y:S02]  /*7210*/  FFMA.FTZ R53, R54, 1.4426950216293334961, R53 ;  /* 0x3fb8aa3b36357823 */ /* 0x000fe40000010035 */
[----:B------:R-:W-:Y:S02]  /*7220*/  FADD R46, R46, R59 ;  /* 0x0000003b2e2e7221 */ /* 0x000fe40000000000 */
[----:B------:R-:W-:Y:S01]  /*7230*/  @P5 FFMA.FTZ R46, R12, R49, +INF ;  /* 0x7f8000000c2e5423 */ /* 0x000fe20000010031 */
[----:B------:R-:W-:Y:S01]  /*7240*/  LOP3.LUT R49, R0, 0x4, RZ, 0x3c, !PT ;  /* 0x0000000400317812 */ /* 0x000fe200078e3cff */
[----:B------:R-:W-:Y:S01]  /*7250*/  FMUL R47, R52, R47 ;  /* 0x0000002f342f7220 */ /* 0x000fe20000400000 */
[----:B------:R-:W-:Y:S01]  /*7260*/  ISETP.GE.U32.AND P5, PT, R14, 0x7f800000, PT ;  /* 0x7f8000000e00780c */ /* 0x000fe20003fa6070 */
[----:B------:R-:W-:Y:S01]  /*7270*/  FFMA.FTZ R48, R51, R48, -0.72134751081466674805 ;  /* 0xbf38aa3b33307423 */ /* 0x000fe20000010030 */
[----:B------:R-:W-:Y:S01]  /*7280*/  LDS R59, [R0+0x200] ;  /* 0x00020000003b7984 */ /* 0x000fe20000000800 */
[----:B------:R-:W-:-:S02]  /*7290*/  FADD R50, R50, R53 ;  /* 0x0000003532327221 */ /* 0x000fc40000000000 */
[C---:B------:R-:W-:Y:S01]  /*72a0*/  FMUL R47, R52.reuse, R47 ;  /* 0x0000002f342f7220 */ /* 0x040fe20000400000 */
[----:B------:R-:W1:Y:S01]  /*72b0*/  LDS R53, [R0] ;  /* 0x0000000000357984 */ /* 0x000e620000000800 */
[C---:B------:R-:W-:Y:S02]  /*72c0*/  FMUL R48, R51.reuse, R48 ;  /* 0x0000003033307220 */ /* 0x040fe40000400000 */
[----:B------:R-:W-:Y:S01]  /*72d0*/  FFMA.FTZ R47, R52, 1.4426950216293334961, R47 ;  /* 0x3fb8aa3b342f7823 */ /* 0x000fe2000001002f */
[----:B------:R-:W2:Y:S01]  /*72e0*/  LDS R81, [R49] ;  /* 0x0000000031517984 */ /* 0x000ea20000000800 */
[C---:B------:R-:W-:Y:S02]  /*72f0*/  FMUL R48, R51.reuse, R48 ;  /* 0x0000003033307220 */ /* 0x040fe40000400000 */
[----:B------:R-:W-:Y:S01]  /*7300*/  FADD R16, R16, R47 ;  /* 0x0000002f10107221 */ /* 0x000fe20000000000 */
[----:B------:R-:W3:Y:S01]  /*7310*/  LDS R83, [R49+0x200] ;  /* 0x0002000031537984 */ /* 0x000ee20000000800 */
[----:B------:R-:W-:Y:S01]  /*7320*/  FFMA.FTZ R48, R51, 1.4426950216293334961, R48 ;  /* 0x3fb8aa3b33307823 */ /* 0x000fe20000010030 */
[----:B------:R-:W-:Y:S01]  /*7330*/  @P5 MOV R119, 0x7f800000 ;  /* 0x7f80000000775802 */ /* 0x000fe20000000f00 */
[----:B------:R-:W-:Y:S01]  /*7340*/  @P4 IMAD.MOV.U32 R54, RZ, RZ, 0x7f800000 ;  /* 0x7f800000ff364424 */ /* 0x000fe200078e00ff */
[----:B------:R-:W4:Y:S01]  /*7350*/  LDS R93, [R49+0x400] ;  /* 0x00040000315d7984 */ /* 0x000f220000000800 */
[----:B------:R-:W-:-:S02]  /*7360*/  FADD R17, R17, R48 ;  /* 0x0000003011117221 */ /* 0x000fc40000000000 */
[----:B------:R-:W-:Y:S01]  /*7370*/  @P5 FFMA.FTZ R17, R14, R119, +INF ;  /* 0x7f8000000e115423 */ /* 0x000fe20000010077 */
[----:B------:R-:W5:Y:S01]  /*7380*/  LDS R95, [R49+0x600] ;  /* 0x00060000315f7984 */ /* 0x000f620000000800 */
[----:B------:R-:W-:Y:S01]  /*7390*/  @P4 FFMA.FTZ R50, R11, R54, +INF ;  /* 0x7f8000000b324423 */ /* 0x000fe20000010036 */
[----:B------:R-:W-:Y:S02]  /*73a0*/  ISETP.GE.U32.AND P4, PT, R13, 0x7f800000, PT ;  /* 0x7f8000000d00780c */ /* 0x000fe40003f86070 */
[----:B------:R-:W4:Y:S01]  /*73b0*/  LDS R105, [R49+0x800] ;  /* 0x0008000031697984 */ /* 0x000f220000000800 */
[----:B0-----:R-:W-:Y:S02]  /*73c0*/  PRMT R14, R75, 0x7632, R14 ;  /* 0x000076324b0e7816 */ /* 0x001fe4000000000e */
[----:B------:R-:W-:Y:S01]  /*73d0*/  FSETP.NEU.AND P5, PT, R11, RZ, PT ;  /* 0x000000ff0b00720b */ /* 0x000fe20003fad000 */
[----:B------:R-:W-:Y:S01]  /*73e0*/  LDS R47, [R0+0xa00] ;  /* 0x000a0000002f7984 */ /* 0x000fe20000000800 */
[----:B------:R-:W-:-:S02]  /*73f0*/  FSEL R17, R17, -INF , P1 ;  /* 0xff80000011117808 */ /* 0x000fc40000800000 */
[----:B------:R-:W-:Y:S01]  /*7400*/  FSEL R50, R50, -INF , P5 ;  /* 0xff80000032327808 */ /* 0x000fe20002800000 */
[----:B------:R-:W-:Y:S03]  /*7410*/  LDS R107, [R49+0xa00] ;  /* 0x000a0000316b7984 */ /* 0x000fe60000000800 */
[----:B------:R-:W-:Y:S01]  /*7420*/  @P4 IMAD.MOV.U32 R52, RZ, RZ, 0x7f800000 ;  /* 0x7f800000ff344424 */ /* 0x000fe200078e00ff */
[----:B------:R-:W0:Y:S03]  /*7430*/  LDS R51, [R0+0xc00] ;  /* 0x000c000000337984 */ /* 0x000e260000000800 */
[----:B------:R-:W-:Y:S01]  /*7440*/  @P4 FFMA.FTZ R16, R13, R52, +INF ;  /* 0x7f8000000d104423 */ /* 0x000fe20000010034 */
[----:B------:R-:W-:Y:S01]  /*7450*/  LDS R117, [R49+0xc00] ;  /* 0x000c000031757984 */ /* 0x000fe20000000800 */
[----:B------:R-:W-:-:S03]  /*7460*/  FSETP.NEU.AND P4, PT, R2, RZ, PT ;  /* 0x000000ff0200720b */ /* 0x000fc60003f8d000 */
[----:B------:R-:W0:Y:S01]  /*7470*/  LDS R119, [R49+0xe00] ;  /* 0x000e000031777984 */ /* 0x000e220000000800 */
[----:B------:R-:W-:Y:S02]  /*7480*/  FSEL R57, R57, -INF , P4 ;  /* 0xff80000039397808 */ /* 0x000fe40002000000 */
[----:B------:R-:W-:Y:S01]  /*7490*/  FSEL R16, R16, -INF , P2 ;  /* 0xff80000010107808 */ /* 0x000fe20001000000 */
[----:B-1----:R1:W-:Y:S04]  /*74a0*/  STG.E.U16 [R18.64], R53 ;  /* 0x0000003512007986 */ /* 0x0023e8000c101506 */
[----:B--2---:R2:W-:Y:S04]  /*74b0*/  STG.E.U16 [R20.64], R81 ;  /* 0x0000005114007986 */ /* 0x0045e8000c101506 */
[----:B------:R4:W-:Y:S04]  /*74c0*/  STG.E.U16 [R22.64], R59 ;  /* 0x0000003b16007986 */ /* 0x0009e8000c101506 */
[----:B---3--:R3:W-:Y:S01]  /*74d0*/  STG.E.U16 [R76.64], R83 ;  /* 0x000000534c007986 */ /* 0x0087e2000c101506 */
[----:B-1----:R-:W-:-:S02]  /*74e0*/  PRMT R53, R53, 0x7632, R53 ;  /* 0x0000763235357816 */ /* 0x002fc40000000035 */
[----:B------:R-:W-:Y:S01]  /*74f0*/  PRMT R19, R73, 0x7632, R19 ;  /* 0x0000763249137816 */ /* 0x000fe20000000013 */
[----:B------:R1:W-:Y:S01]  /*7500*/  STG.E.U16 [R84.64], R61 ;  /* 0x0000003d54007986 */ /* 0x0003e2000c101506 */
[----:B--2---:R-:W-:Y:S02]  /*7510*/  PRMT R81, R81, 0x7632, R81 ;  /* 0x0000763251517816 */ /* 0x004fe40000000051 */
[----:B------:R-:W-:Y:S01]  /*7520*/  PRMT R21, R63, 0x7632, R21 ;  /* 0x000076323f157816 */ /* 0x000fe20000000015 */
[----:B----4-:R-:W-:Y:S01]  /*7530*/  STG.E.U16 [R88.64], R93 ;  /* 0x0000005d58007986 */ /* 0x010fe2000c101506 */
[----:B------:R-:W-:Y:S01]  /*7540*/  PRMT R59, R59, 0x7632, R59 ;  /* 0x000076323b3b7816 */ /* 0x000fe2000000003b */
[----:B------:R-:W-:Y:S01]  /*7550*/  FFMA R23, R57, 0.69314718246459960938, R6 ;  /* 0x3f31721839177823 */ /* 0x000fe20000000006 */
[----:B------:R-:W-:Y:S01]  /*7560*/  PRMT R22, R93, 0x7632, R22 ;  /* 0x000076325d167816 */ /* 0x000fe20000000016 */
[----:B------:R-:W-:Y:S01]  /*7570*/  STG.E.U16 [R90.64], R63 ;  /* 0x0000003f5a007986 */ /* 0x000fe2000c101506 */
[----:B---3--:R-:W-:Y:S01]  /*7580*/  PRMT R83, R83, 0x7632, R83 ;  /* 0x0000763253537816 */ /* 0x008fe20000000053 */
[----:B------:R-:W-:Y:S01]  /*7590*/  FFMA R6, R16, 0.69314718246459960938, R9 ;  /* 0x3f31721810067823 */ /* 0x000fe20000000009 */
[----:B-----5:R-:W-:Y:S01]  /*75a0*/  PRMT R20, R95, 0x7632, R20 ;  /* 0x000076325f147816 */ /* 0x020fe20000000014 */
[----:B------:R-:W-:Y:S01]  /*75b0*/  STG.E.U16 [R114.64], R95 ;  /* 0x0000005f72007986 */ /* 0x000fe2000c101506 */
[----:B-1----:R-:W-:-:S02]  /*75c0*/  PRMT R61, R61, 0x7632, R61 ;  /* 0x000076323d3d7816 */ /* 0x002fc4000000003d */
[----:B------:R-:W-:Y:S01]  /*75d0*/  PRMT R18, R105, 0x7632, R18 ;  /* 0x0000763269127816 */ /* 0x000fe20000000012 */
[----:B------:R-:W-:Y:S01]  /*75e0*/  STG.E.U16 [R112.64], R73 ;  /* 0x0000004970007986 */ /* 0x000fe2000c101506 */
[----:B0-----:R-:W-:-:S03]  /*75f0*/  PRMT R13, R51, 0x7632, R13 ;  /* 0x00007632330d7816 */ /* 0x001fc6000000000d */
[----:B------:R-:W-:Y:S01]  /*7600*/  STG.E.U16 [R110.64], R105 ;  /* 0x000000696e007986 */ /* 0x000fe2000c101506 */
[----:B------:R-:W-:-:S03]  /*7610*/  PRMT R12, R119, 0x7632, R12 ;  /* 0x00007632770c7816 */ /* 0x000fc6000000000c */
[----:B------:R0:W-:Y:S04]  /*7620*/  STG.E.U16 [R108.64], R47 ;  /* 0x0000002f6c007986 */ /* 0x0001e8000c101506 */
[----:B------:R1:W-:Y:S04]  /*7630*/  STG.E.U16 [R102.64], R107 ;  /* 0x0000006b66007986 */ /* 0x0003e8000c101506 */
[----:B------:R-:W-:Y:S04]  /*7640*/  STG.E.U16 [R100.64], R51 ;  /* 0x0000003364007986 */ /* 0x000fe8000c101506 */
[----:B------:R2:W-:Y:S01]  /*7650*/  STG.E.U16 [R98.64], R117 ;  /* 0x0000007562007986 */ /* 0x0005e2000c101506 */
[----:B0-----:R-:W-:-:S03]  /*7660*/  PRMT R47, R47, 0x7632, R47 ;  /* 0x000076322f2f7816 */ /* 0x001fc6000000002f */
[----:B------:R-:W-:Y:S01]  /*7670*/  STG.E.U16 [R96.64], R75 ;  /* 0x0000004b60007986 */ /* 0x000fe2000c101506 */
[----:B-1----:R-:W-:-:S03]  /*7680*/  PRMT R107, R107, 0x7632, R107 ;  /* 0x000076326b6b7816 */ /* 0x002fc6000000006b */
[----:B------:R-:W-:Y:S04]  /*7690*/  STG.E.U16 [R86.64], R119 ;  /* 0x0000007756007986 */ /* 0x000fe8000c101506 */
[----:B------:R-:W-:Y:S01]  /*76a0*/  STG.E.U16 [R78.64], R53 ;  /* 0x000000354e007986 */ /* 0x000fe2000c101506 */
[----:B--2---:R-:W-:-:S03]  /*76b0*/  PRMT R117, R117, 0x7632, R117 ;  /* 0x0000763275757816 */ /* 0x004fc60000000075 */
[----:B------:R-:W-:Y:S04]  /*76c0*/  STG.E.U16 [R70.64], R81 ;  /* 0x0000005146007986 */ /* 0x000fe8000c101506 */
[----:B------:R-:W-:Y:S04]  /*76d0*/  STG.E.U16 [R68.64], R59 ;  /* 0x0000003b44007986 */ /* 0x000fe8000c101506 */
[----:B------:R-:W-:Y:S04]  /*76e0*/  STG.E.U16 [R66.64], R83 ;  /* 0x0000005342007986 */ /* 0x000fe8000c101506 */
[----:B------:R-:W-:Y:S04]  /*76f0*/  STG.E.U16 [R64.64], R61 ;  /* 0x0000003d40007986 */ /* 0x000fe8000c101506 */
[----:B------:R0:W-:Y:S04]  /*7700*/  STG.E.U16 [R44.64], R22 ;  /* 0x000000162c007986 */ /* 0x0001e8000c101506 */
[----:B------:R1:W-:Y:S04]  /*7710*/  STG.E.U16 [R42.64], R21 ;  /* 0x000000152a007986 */ /* 0x0003e8000c101506 */
[----:B------:R2:W-:Y:S04]  /*7720*/  STG.E.U16 [R40.64], R20 ;  /* 0x0000001428007986 */ /* 0x0005e8000c101506 */
[----:B------:R3:W-:Y:S01]  /*7730*/  STG.E.U16 [R38.64], R19 ;  /* 0x0000001326007986 */ /* 0x0007e2000c101506 */
[----:B0-----:R-:W-:-:S03]  /*7740*/  FFMA R22, R56, 0.69314718246459960938, R5 ;  /* 0x3f31721838167823 */ /* 0x001fc60000000005 */
[----:B------:R3:W-:Y:S01]  /*7750*/  STG.E.U16 [R36.64], R18 ;  /* 0x0000001224007986 */ /* 0x0007e2000c101506 */
[----:B-1----:R-:W-:Y:S02]  /*7760*/  FFMA R21, R55, 0.69314718246459960938, R4 ;  /* 0x3f31721837157823 */ /* 0x002fe40000000004 */
[----:B------:R-:W-:Y:S01]  /*7770*/  FFMA R4, R50, 0.69314718246459960938, R7 ;  /* 0x3f31721832047823 */ /* 0x000fe20000000007 */
[----:B------:R3:W-:Y:S01]  /*7780*/  STG.E.U16 [R34.64], R47 ;  /* 0x0000002f22007986 */ /* 0x0007e2000c101506 */
[----:B--2---:R-:W-:Y:S01]  /*7790*/  FFMA R20, R58, 0.69314718246459960938, R3 ;  /* 0x3f3172183a147823 */ /* 0x004fe20000000003 */
[----:B------:R-:W-:Y:S01]  /*77a0*/  FSEL R3, R46, -INF , P3 ;  /* 0xff8000002e037808 */ /* 0x000fe20001800000 */
[----:B------:R-:W-:Y:S01]  /*77b0*/  FFMA R7, R17, 0.69314718246459960938, R10 ;  /* 0x3f31721811077823 */ /* 0x000fe2000000000a */
[----:B------:R3:W-:Y:S03]  /*77c0*/  STG.E.U16 [R32.64], R107 ;  /* 0x0000006b20007986 */ /* 0x0007e6000c101506 */
[----:B------:R-:W-:Y:S01]  /*77d0*/  FFMA R5, R3, 0.69314718246459960938, R8 ;  /* 0x3f31721803057823 */ /* 0x000fe20000000008 */
[----:B------:R3:W-:Y:S04]  /*77e0*/  STG.E.U16 [R26.64], R13 ;  /* 0x0000000d1a007986 */ /* 0x0007e8000c101506 */
[----:B------:R3:W-:Y:S04]  /*77f0*/  STG.E.U16 [R30.64], R117 ;  /* 0x000000751e007986 */ /* 0x0007e8000c101506 */
[----:B------:R3:W-:Y:S04]  /*7800*/  STG.E.U16 [R28.64], R14 ;  /* 0x0000000e1c007986 */ /* 0x0007e8000c101506 */
[----:B------:R3:W-:Y:S04]  /*7810*/  STG.E.U16 [R24.64], R12 ;  /* 0x0000000c18007986 */ /* 0x0007e8000c101506 */
[----:B------:R-:W-:Y:S06]  /*7820*/  BAR.SYNC.DEFER_BLOCKING 0x0 ;  /* 0x0000000000007b1d */ /* 0x000fec0000010000 */
[----:B------:R3:W-:Y:S04]  /*7830*/  STS.128 [R216.X4], R20 ;  /* 0x00000014d8007388 */ /* 0x0007e80000004c00 */
[----:B------:R3:W-:Y:S04]  /*7840*/  STS.128 [R216.X4+0x80], R4 ;  /* 0x00008004d8007388 */ /* 0x0007e80000004c00 */
[----:B------:R-:W-:Y:S06]  /*7850*/  BAR.SYNC.DEFER_BLOCKING 0x0 ;  /* 0x0000000000007b1d */ /* 0x000fec0000010000 */
[----:B------:R-:W-:Y:S05]  /*7860*/  @P0 EXIT ;  /* 0x000000000000094d */ /* 0x000fea0003800000 */
[----:B---3--:R-:W0:Y:S01]  /*7870*/  LDS R15, [R15] ;  /* 0x000000000f0f7984 */ /* 0x008e220000000800 */
[----:B------:R-:W-:Y:S01]  /*7880*/  IMAD R0, R213, c[0x0][0x1cc], RZ ;  /* 0x00007300d5007a24 */ /* 0x000fe200078e02ff */
[C---:B------:R-:W-:Y:S01]  /*7890*/  SHF.L.U32 R3, R212.reuse, 0x2, RZ ;  /* 0x00000002d4037819 */ /* 0x040fe200000006ff */
[----:B------:R-:W-:-:S04]  /*78a0*/  IMAD.HI R5, R212, 0x4, RZ ;  /* 0x00000004d4057827 */ /* 0x000fc800078e02ff */
[C---:B------:R-:W-:Y:S02]  /*78b0*/  IMAD.SHL.U32 R2, R0.reuse, 0x4, RZ ;  /* 0x0000000400027824 */ /* 0x040fe400078e00ff */
[----:B------:R-:W-:-:S03]  /*78c0*/  IMAD.HI R0, R0, 0x4, RZ ;  /* 0x0000000400007827 */ /* 0x000fc600078e02ff */
[----:B------:R-:W-:-:S04]  /*78d0*/  IADD3 R2, P0, P1, R3, c[0x0][0x180], R2 ;  /* 0x0000600003027a10 */ /* 0x000fc8000791e002 */
[----:B------:R-:W-:-:S05]  /*78e0*/  IADD3.X R3, R5, c[0x0][0x184], R0, P0, P1 ;  /* 0x0000610005037a10 */ /* 0x000fca00007e2400 */
[----:B0-----:R-:W-:Y:S01]  /*78f0*/  STG.E [R2.64], R15 ;  /* 0x0000000f02007986 */ /* 0x001fe2000c101906 */
[----:B------:R-:W-:Y:S05]  /*7900*/  EXIT ;  /* 0x000000000000794d */ /* 0x000fea0003800000 */
.L_x_2:
[----:B------:R-:W-:-:S00]  /*7910*/  BRA `(.L_x_2) ;  /* 0xfffffff000007947 */ /* 0x000fc0000383ffff */
[----:B------:R-:W-:-:S00]  /*7920*/  NOP ;  /* 0x0000000000007918 */ /* 0x000fc00000000000 */
        /* <DEDUP_REMOVED lines=13> */
.L_x_3:


//--------------------- .nv.global.init           --------------------------
	.section	.nv.global.init,"aw",@progbits
.nv.global.init:
	.type		_$_str,@object
	.size		_$_str,(.L_0 - _$_str)
_$_str:
        /*0000*/ 	.byte	0x5f, 0x5f, 0x43, 0x55, 0x44, 0x41, 0x5f, 0x46, 0x54, 0x5a, 0x00
.L_0:


//--------------------- .nv.shared.attn_fwd       --------------------------
	.section	.nv.shared.attn_fwd,"aw",@nobits
	.sectionflags	@""
	.align	16
